	.target	sm_90a

	.elftype	@"ET_EXEC"


//--------------------- .note.nv.tkinfo           --------------------------
	.section	.note.nv.tkinfo,"",@"SHT_NOTE"
	.sectionflags	@"SHF_NOTE_NV_TKINFO"
	.tkinfo
        /*0018*/ 	.word	0x00000002
        /*0030*/ 	.string	""
        /*0030*/ 	.string	"ptxas"
        /*0030*/ 	.string	"Cuda compilation tools, release 13.0, V13.0.88"
        /*0030*/ 	.string	"Build cuda_13.0.r13.0/compiler.36424714_0"
        /*0030*/ 	.string	"-arch sm_90a -m 64 "



//--------------------- .note.nv.cuinfo           --------------------------
	.section	.note.nv.cuinfo,"",@"SHT_NOTE"
	.sectionflags	@"SHF_NOTE_NV_CUINFO"
        /*0018*/ 	.short	0x0002
        /*001a*/ 	.short	0x005a
        /*001c*/ 	.short	0x0082
	.zero		2


//--------------------- .nv.info                  --------------------------
	.section	.nv.info,"",@"SHT_CUDA_INFO"
	.align	4


	//----- nvinfo : EIATTR_REGCOUNT
	.align		4
        /*0000*/ 	.byte	0x04, 0x2f
        /*0002*/ 	.short	(.L_15 - .L_14)
	.align		4
.L_14:
        /*0004*/ 	.word	index@(_ZN7cutlass13device_kernelINS_4gemm6kernel13GemmUniversalIN4cute5tupleIJiiiiEEENS1_10collective13CollectiveMmaINS1_34MainloopSm90TmaGmmaWarpSpecializedILi3ENS5_IJNS4_1CILi1EEESB_SB_EEENS1_35KernelTmaWarpSpecializedCooperativeEEENS5_IJNSA_ILi128EEENSA_ILi64EEENSA_ILi32EEEEEENS_6half_tENS5_IJlSB_lEEESJ_SK_NS4_8TiledMMAINS4_8MMA_AtomIJNS4_4SM904GMMA25MMA_64x64x16_F32F16F16_SSILNSO_5MajorE0ELSQ_0ELNSO_7ScaleInE1ELSR_1EEEEEENS4_6LayoutINS5_IJNSA_ILi2EEESB_SB_EEENS5_IJSB_NSA_ILi0EEESX_EEEEENS5_IJNS4_10UnderscoreES10_S10_EEEEENS4_13SM90_TMA_LOADENS4_14ComposedLayoutINS4_7SwizzleILi2ELi4ELi3EEENS4_18smem_ptr_flag_bitsILi16EEENSU_INS5_IJNSA_ILi8EEESH_EEENS5_IJSH_SB_EEEEEEEvNS4_8identityES13_S1D_vS1E_EENS_8epilogue10collective6detail29Sm90TmaWarpSpecializedAdapterINS1H_15DefaultEpilogueISJ_SK_SK_NS1G_6thread17LinearCombinationISJ_Li1EffLNS1L_9ScaleType4KindE0ELNS_15FloatRoundStyleE2ESJ_EENS1_15EpilogueDefaultEEEEEvvEEEEvNT_6ParamsE)
        /*0008*/ 	.word	0x000000a8


	//----- nvinfo : EIATTR_FRAME_SIZE
	.align		4
.L_15:
        /*000c*/ 	.byte	0x04, 0x11
        /*000e*/ 	.short	(.L_17 - .L_16)
	.align		4
.L_16:
        /*0010*/ 	.word	index@(_ZN7cutlass13device_kernelINS_4gemm6kernel13GemmUniversalIN4cute5tupleIJiiiiEEENS1_10collective13CollectiveMmaINS1_34MainloopSm90TmaGmmaWarpSpecializedILi3ENS5_IJNS4_1CILi1EEESB_SB_EEENS1_35KernelTmaWarpSpecializedCooperativeEEENS5_IJNSA_ILi128EEENSA_ILi64EEENSA_ILi32EEEEEENS_6half_tENS5_IJlSB_lEEESJ_SK_NS4_8TiledMMAINS4_8MMA_AtomIJNS4_4SM904GMMA25MMA_64x64x16_F32F16F16_SSILNSO_5MajorE0ELSQ_0ELNSO_7ScaleInE1ELSR_1EEEEEENS4_6LayoutINS5_IJNSA_ILi2EEESB_SB_EEENS5_IJSB_NSA_ILi0EEESX_EEEEENS5_IJNS4_10UnderscoreES10_S10_EEEEENS4_13SM90_TMA_LOADENS4_14ComposedLayoutINS4_7SwizzleILi2ELi4ELi3EEENS4_18smem_ptr_flag_bitsILi16EEENSU_INS5_IJNSA_ILi8EEESH_EEENS5_IJSH_SB_EEEEEEEvNS4_8identityES13_S1D_vS1E_EENS_8epilogue10collective6detail29Sm90TmaWarpSpecializedAdapterINS1H_15DefaultEpilogueISJ_SK_SK_NS1G_6thread17LinearCombinationISJ_Li1EffLNS1L_9ScaleType4KindE0ELNS_15FloatRoundStyleE2ESJ_EENS1_15EpilogueDefaultEEEEEvvEEEEvNT_6ParamsE)
        /*0014*/ 	.word	0x00000000


	//----- nvinfo : EIATTR_MIN_STACK_SIZE
	.align		4
.L_17:
        /*0018*/ 	.byte	0x04, 0x12
        /*001a*/ 	.short	(.L_19 - .L_18)
	.align		4
.L_18:
        /*001c*/ 	.word	index@(_ZN7cutlass13device_kernelINS_4gemm6kernel13GemmUniversalIN4cute5tupleIJiiiiEEENS1_10collective13CollectiveMmaINS1_34MainloopSm90TmaGmmaWarpSpecializedILi3ENS5_IJNS4_1CILi1EEESB_SB_EEENS1_35KernelTmaWarpSpecializedCooperativeEEENS5_IJNSA_ILi128EEENSA_ILi64EEENSA_ILi32EEEEEENS_6half_tENS5_IJlSB_lEEESJ_SK_NS4_8TiledMMAINS4_8MMA_AtomIJNS4_4SM904GMMA25MMA_64x64x16_F32F16F16_SSILNSO_5MajorE0ELSQ_0ELNSO_7ScaleInE1ELSR_1EEEEEENS4_6LayoutINS5_IJNSA_ILi2EEESB_SB_EEENS5_IJSB_NSA_ILi0EEESX_EEEEENS5_IJNS4_10UnderscoreES10_S10_EEEEENS4_13SM90_TMA_LOADENS4_14ComposedLayoutINS4_7SwizzleILi2ELi4ELi3EEENS4_18smem_ptr_flag_bitsILi16EEENSU_INS5_IJNSA_ILi8EEESH_EEENS5_IJSH_SB_EEEEEEEvNS4_8identityES13_S1D_vS1E_EENS_8epilogue10collective6detail29Sm90TmaWarpSpecializedAdapterINS1H_15DefaultEpilogueISJ_SK_SK_NS1G_6thread17LinearCombinationISJ_Li1EffLNS1L_9ScaleType4KindE0ELNS_15FloatRoundStyleE2ESJ_EENS1_15EpilogueDefaultEEEEEvvEEEEvNT_6ParamsE)
        /*0020*/ 	.word	0x00000000
.L_19:


//--------------------- .nv.compat                --------------------------
	.section	.nv.compat,"",@"SHT_CUDA_COMPAT_INFO"
	.align	4
        /*0000*/ 	.byte	0x02, 0x09, 0x01, 0x00, 0x02, 0x02, 0x04, 0x00, 0x02, 0x05, 0x05, 0x00, 0x03, 0x07, 0x01, 0x01
        /*0010*/ 	.byte	0x02, 0x03, 0x01, 0x00, 0x02, 0x06, 0x01, 0x00, 0x04, 0x0b, 0x08, 0x00, 0x00, 0x00, 0x00, 0x00
        /*0020*/ 	.byte	0x00, 0x00, 0x00, 0x00


//--------------------- .nv.info._ZN7cutlass13device_kernelINS_4gemm6kernel13GemmUniversalIN4cute5tupleIJiiiiEEENS1_10collective13CollectiveMmaINS1_34MainloopSm90TmaGmmaWarpSpecializedILi3ENS5_IJNS4_1CILi1EEESB_SB_EEENS1_35KernelTmaWarpSpecializedCooperativeEEENS5_IJNSA_ILi128EEENSA_ILi64EEENSA_ILi32EEEEEENS_6half_tENS5_IJlSB_lEEESJ_SK_NS4_8TiledMMAINS4_8MMA_AtomIJNS4_4SM904GMMA25MMA_64x64x16_F32F16F16_SSILNSO_5MajorE0ELSQ_0ELNSO_7ScaleInE1ELSR_1EEEEEENS4_6LayoutINS5_IJNSA_ILi2EEESB_SB_EEENS5_IJSB_NSA_ILi0EEESX_EEEEENS5_IJNS4_10UnderscoreES10_S10_EEEEENS4_13SM90_TMA_LOADENS4_14ComposedLayoutINS4_7SwizzleILi2ELi4ELi3EEENS4_18smem_ptr_flag_bitsILi16EEENSU_INS5_IJNSA_ILi8EEESH_EEENS5_IJSH_SB_EEEEEEEvNS4_8identityES13_S1D_vS1E_EENS_8epilogue10collective6detail29Sm90TmaWarpSpecializedAdapterINS1H_15DefaultEpilogueISJ_SK_SK_NS1G_6thread17LinearCombinationISJ_Li1EffLNS1L_9ScaleType4KindE0ELNS_15FloatRoundStyleE2ESJ_EENS1_15EpilogueDefaultEEEEEvvEEEEvNT_6ParamsE --------------------------
	.section	.nv.info._ZN7cutlass13device_kernelINS_4gemm6kernel13GemmUniversalIN4cute5tupleIJiiiiEEENS1_10collective13CollectiveMmaINS1_34MainloopSm90TmaGmmaWarpSpecializedILi3ENS5_IJNS4_1CILi1EEESB_SB_EEENS1_35KernelTmaWarpSpecializedCooperativeEEENS5_IJNSA_ILi128EEENSA_ILi64EEENSA_ILi32EEEEEENS_6half_tENS5_IJlSB_lEEESJ_SK_NS4_8TiledMMAINS4_8MMA_AtomIJNS4_4SM904GMMA25MMA_64x64x16_F32F16F16_SSILNSO_5MajorE0ELSQ_0ELNSO_7ScaleInE1ELSR_1EEEEEENS4_6LayoutINS5_IJNSA_ILi2EEESB_SB_EEENS5_IJSB_NSA_ILi0EEESX_EEEEENS5_IJNS4_10UnderscoreES10_S10_EEEEENS4_13SM90_TMA_LOADENS4_14ComposedLayoutINS4_7SwizzleILi2ELi4ELi3EEENS4_18smem_ptr_flag_bitsILi16EEENSU_INS5_IJNSA_ILi8EEESH_EEENS5_IJSH_SB_EEEEEEEvNS4_8identityES13_S1D_vS1E_EENS_8epilogue10collective6detail29Sm90TmaWarpSpecializedAdapterINS1H_15DefaultEpilogueISJ_SK_SK_NS1G_6thread17LinearCombinationISJ_Li1EffLNS1L_9ScaleType4KindE0ELNS_15FloatRoundStyleE2ESJ_EENS1_15EpilogueDefaultEEEEEvvEEEEvNT_6ParamsE,"",@"SHT_CUDA_INFO"
	.sectionflags	@""
	.align	4


	//----- nvinfo : EIATTR_CUDA_API_VERSION
	.align		4
        /*0000*/ 	.byte	0x04, 0x37
        /*0002*/ 	.short	(.L_21 - .L_20)
.L_20:
        /*0004*/ 	.word	0x00000082


	//----- nvinfo : EIATTR_KPARAM_INFO
	.align		4
.L_21:
        /*0008*/ 	.byte	0x04, 0x17
        /*000a*/ 	.short	(.L_23 - .L_22)
.L_22:
        /*000c*/ 	.word	0x00000000
        /*0010*/ 	.short	0x0000
        /*0012*/ 	.short	0x0070
        /*0014*/ 	.byte	0x00, 0xf0, 0x01, 0x10


	//----- nvinfo : EIATTR_SPARSE_MMA_MASK
	.align		4
.L_23:
        /*0018*/ 	.byte	0x03, 0x50
        /*001a*/ 	.short	0x0000


	//----- nvinfo : EIATTR_MAXREG_COUNT
	.align		4
        /*001c*/ 	.byte	0x03, 0x1b
        /*001e*/ 	.short	0x00a8


	//----- nvinfo : EIATTR_NUM_BARRIERS
	.align		4
        /*0020*/ 	.byte	0x02, 0x4c
        /*0022*/ 	.byte	0x01
	.zero		1


	//----- nvinfo : EIATTR_EXTERNS
	.align		4
        /*0024*/ 	.byte	0x04, 0x0f
        /*0026*/ 	.short	(.L_25 - .L_24)


	//   ....[0]....
	.align		4
.L_24:
        /*0028*/ 	.word	index@(__assertfail)


	//----- nvinfo : EIATTR_MERCURY_ISA_VERSION
	.align		4
.L_25:
        /*002c*/ 	.byte	0x03, 0x5f
        /*002e*/ 	.short	0x0101


	//----- nvinfo : EIATTR_INT_WARP_WIDE_INSTR_OFFSETS
	.align		4
        /*0030*/ 	.byte	0x04, 0x31
        /*0032*/ 	.short	(.L_27 - .L_26)


	//   ....[0]....
.L_26:
        /*0034*/ 	.word	0x00000390


	//   ....[1]....
        /*0038*/ 	.word	0x000003c0


	//   ....[2]....
        /*003c*/ 	.word	0x000004a0


	//----- nvinfo : EIATTR_COOP_GROUP_MASK_REGIDS
	.align		4
.L_27:
        /*0040*/ 	.byte	0x04, 0x29
        /*0042*/ 	.short	(.L_29 - .L_28)


	//   ....[0]....
.L_28:
        /*0044*/ 	.word	0xffffffff


	//   ....[1]....
        /*0048*/ 	.word	0xffffffff


	//   ....[2]....
        /*004c*/ 	.word	0xffffffff


	//   ....[3]....
        /*0050*/ 	.word	0xffffffff


	//   ....[4]....
        /*0054*/ 	.word	0xffffffff


	//----- nvinfo : EIATTR_COOP_GROUP_INSTR_OFFSETS
	.align		4
.L_29:
        /*0058*/ 	.byte	0x04, 0x28
        /*005a*/ 	.short	(.L_31 - .L_30)


	//   ....[0]....
.L_30:
        /*005c*/ 	.word	0x00000060


	//   ....[1]....
        /*0060*/ 	.word	0x00000070


	//   ....[2]....
        /*0064*/ 	.word	0x00000130


	//   ....[3]....
        /*0068*/ 	.word	0x000002a0


	//   ....[4]....
        /*006c*/ 	.word	0x00000f50


	//----- nvinfo : EIATTR_REG_RECONFIG
	.align		4
.L_31:
        /*0070*/ 	.byte	0x01, 0x54
	.zero		2


	//----- nvinfo : EIATTR_SYSCALL_OFFSETS
	.align		4
        /*0074*/ 	.byte	0x04, 0x46
        /*0076*/ 	.short	(.L_33 - .L_32)


	//   ....[0]....
.L_32:
        /*0078*/ 	.word	0x00001110


	//----- nvinfo : EIATTR_MBARRIER_INSTR_OFFSETS
	.align		4
.L_33:
        /*007c*/ 	.byte	0x04, 0x39
        /*007e*/ 	.short	(.L_35 - .L_34)


	//   ....[0]....
.L_34:
        /*0080*/ 	.word	0x00000230
        /*0084*/ 	.word	0x000000ff
        /*0088*/ 	.word	0x00000000
        /*008c*/ 	.short	0x0100
        /*008e*/ 	.byte	0x08
	.zero		1


	//   ....[1]....
        /*0090*/ 	.word	0x00000240
        /*0094*/ 	.word	0x000000ff
        /*0098*/ 	.word	0x00000018
        /*009c*/ 	.short	0x0100
        /*009e*/ 	.byte	0x08
	.zero		1


	//   ....[2]....
        /*00a0*/ 	.word	0x00000250
        /*00a4*/ 	.word	0x000000ff
        /*00a8*/ 	.word	0x00000008
        /*00ac*/ 	.short	0x0100
        /*00ae*/ 	.byte	0x08
	.zero		1


	//   ....[3]....
        /*00b0*/ 	.word	0x00000260
        /*00b4*/ 	.word	0x000000ff
        /*00b8*/ 	.word	0x00000020
        /*00bc*/ 	.short	0x0100
        /*00be*/ 	.byte	0x08
	.zero		1


	//   ....[4]....
        /*00c0*/ 	.word	0x00000270
        /*00c4*/ 	.word	0x000000ff
        /*00c8*/ 	.word	0x00000010
        /*00cc*/ 	.short	0x0100
        /*00ce*/ 	.byte	0x08
	.zero		1


	//   ....[5]....
        /*00d0*/ 	.word	0x00000280
        /*00d4*/ 	.word	0x000000ff
        /*00d8*/ 	.word	0x00000028
        /*00dc*/ 	.short	0x0100
        /*00de*/ 	.byte	0x08
	.zero		1


	//   ....[6]....
        /*00e0*/ 	.word	0x00000510
        /*00e4*/ 	.word	0x000000ff
        /*00e8*/ 	.word	0x00000040
        /*00ec*/ 	.short	0x0100
        /*00ee*/ 	.byte	0x06
	.zero		1


	//   ....[7]....
        /*00f0*/ 	.word	0x00000570
        /*00f4*/ 	.word	0x000000ff
        /*00f8*/ 	.word	0x00000048
        /*00fc*/ 	.short	0x0100
        /*00fe*/ 	.byte	0x06
	.zero		1


	//   ....[8]....
        /*0100*/ 	.word	0x00001190
        /*0104*/ 	.word	0x00000003
        /*0108*/ 	.word	0x00000000
        /*010c*/ 	.short	0x010a
        /*010e*/ 	.byte	0x3f
	.zero		1


	//   ....[9]....
        /*0110*/ 	.word	0x000011d0
        /*0114*/ 	.word	0x00000003
        /*0118*/ 	.word	0x00000000
        /*011c*/ 	.short	0x010a
        /*011e*/ 	.byte	0x3f
	.zero		1


	//   ....[10]....
        /*0120*/ 	.word	0x00001470
        /*0124*/ 	.word	0x000000ff
        /*0128*/ 	.word	0x00000000
        /*012c*/ 	.short	0x010a
        /*012e*/ 	.byte	0x04
	.zero		1


	//   ....[11]....
        /*0130*/ 	.word	0x000014b0
        /*0134*/ 	.word	0x000000ff
        /*0138*/ 	.word	0x00000000
        /*013c*/ 	.short	0x010a
        /*013e*/ 	.byte	0x04
	.zero		1


	//   ....[12]....
        /*0140*/ 	.word	0x00001610
        /*0144*/ 	.word	0x000000ff
        /*0148*/ 	.word	0x00000000
        /*014c*/ 	.short	0x0101
        /*014e*/ 	.byte	0x04
	.zero		1


	//   ....[13]....
        /*0150*/ 	.word	0x00001810
        /*0154*/ 	.word	0x000000ff
        /*0158*/ 	.word	0x00000000
        /*015c*/ 	.short	0x0101
        /*015e*/ 	.byte	0x06
	.zero		1


	//   ....[14]....
        /*0160*/ 	.word	0x00004da0
        /*0164*/ 	.word	0x0000000e
        /*0168*/ 	.word	0x00000018
        /*016c*/ 	.short	0x010a
        /*016e*/ 	.byte	0x3f
	.zero		1


	//   ....[15]....
        /*0170*/ 	.word	0x00005120
        /*0174*/ 	.word	0x00000006
        /*0178*/ 	.word	0x00000048
        /*017c*/ 	.short	0x0101
        /*017e*/ 	.byte	0x3f
	.zero		1


	//   ....[16]....
        /*0180*/ 	.word	0x00005850
        /*0184*/ 	.word	0x00000007
        /*0188*/ 	.word	0x00000000
        /*018c*/ 	.short	0x010a
        /*018e*/ 	.byte	0x3f
	.zero		1


	//   ....[17]....
        /*0190*/ 	.word	0x000058d0
        /*0194*/ 	.word	0x00000009
        /*0198*/ 	.word	0x00000000
        /*019c*/ 	.short	0x010a
        /*019e*/ 	.byte	0x3f
	.zero		1


	//   ....[18]....
        /*01a0*/ 	.word	0x00005960
        /*01a4*/ 	.word	0x00000003
        /*01a8*/ 	.word	0x00000000
        /*01ac*/ 	.short	0x010a
        /*01ae*/ 	.byte	0x3f
	.zero		1


	//   ....[19]....
        /*01b0*/ 	.word	0x000059c0
        /*01b4*/ 	.word	0x00000003
        /*01b8*/ 	.word	0x00000000
        /*01bc*/ 	.short	0x010a
        /*01be*/ 	.byte	0x3f
	.zero		1


	//   ....[20]....
        /*01c0*/ 	.word	0x00005a20
        /*01c4*/ 	.word	0x00000004
        /*01c8*/ 	.word	0x00000000
        /*01cc*/ 	.short	0x010a
        /*01ce*/ 	.byte	0x3f
	.zero		1


	//   ....[21]....
        /*01d0*/ 	.word	0x00005af0
        /*01d4*/ 	.word	0x0000000e
        /*01d8*/ 	.word	0x00000018
        /*01dc*/ 	.short	0x010a
        /*01de*/ 	.byte	0x3f
	.zero		1


	//   ....[22]....
        /*01e0*/ 	.word	0x00005bc0
        /*01e4*/ 	.word	0x00000007
        /*01e8*/ 	.word	0x00000000
        /*01ec*/ 	.short	0x010a
        /*01ee*/ 	.byte	0x3f
	.zero		1


	//   ....[23]....
        /*01f0*/ 	.word	0x00005c10
        /*01f4*/ 	.word	0x00000009
        /*01f8*/ 	.word	0x00000000
        /*01fc*/ 	.short	0x010a
        /*01fe*/ 	.byte	0x3f
	.zero		1


	//----- nvinfo : EIATTR_NUM_MBARRIERS
	.align		4
.L_35:
        /*0200*/ 	.byte	0x03, 0x38
        /*0202*/ 	.short	0x0008


	//----- nvinfo : EIATTR_EXIT_INSTR_OFFSETS
	.align		4
        /*0204*/ 	.byte	0x04, 0x1c
        /*0206*/ 	.short	(.L_37 - .L_36)


	//   ....[0]....
.L_36:
        /*0208*/ 	.word	0x000005c0


	//   ....[1]....
        /*020c*/ 	.word	0x00000e80


	//   ....[2]....
        /*0210*/ 	.word	0x00004410


	//   ....[3]....
        /*0214*/ 	.word	0x00004a40


	//   ....[4]....
        /*0218*/ 	.word	0x000059b0


	//----- nvinfo : EIATTR_MAX_THREADS
	.align		4
.L_37:
        /*021c*/ 	.byte	0x04, 0x05
        /*021e*/ 	.short	(.L_39 - .L_38)
.L_38:
        /*0220*/ 	.word	0x00000180
        /*0224*/ 	.word	0x00000001
        /*0228*/ 	.word	0x00000001


	//----- nvinfo : EIATTR_CRS_STACK_SIZE
	.align		4
.L_39:
        /*022c*/ 	.byte	0x04, 0x1e
        /*022e*/ 	.short	(.L_41 - .L_40)
.L_40:
        /*0230*/ 	.word	0x00000000


	//----- nvinfo : EIATTR_CBANK_PARAM_SIZE
	.align		4
.L_41:
        /*0234*/ 	.byte	0x03, 0x19
        /*0236*/ 	.short	0x0470


	//----- nvinfo : EIATTR_PARAM_CBANK
	.align		4
        /*0238*/ 	.byte	0x04, 0x0a
        /*023a*/ 	.short	(.L_43 - .L_42)
	.align		4
.L_42:
        /*023c*/ 	.word	index@(.nv.constant0._ZN7cutlass13device_kernelINS_4gemm6kernel13GemmUniversalIN4cute5tupleIJiiiiEEENS1_10collective13CollectiveMmaINS1_34MainloopSm90TmaGmmaWarpSpecializedILi3ENS5_IJNS4_1CILi1EEESB_SB_EEENS1_35KernelTmaWarpSpecializedCooperativeEEENS5_IJNSA_ILi128EEENSA_ILi64EEENSA_ILi32EEEEEENS_6half_tENS5_IJlSB_lEEESJ_SK_NS4_8TiledMMAINS4_8MMA_AtomIJNS4_4SM904GMMA25MMA_64x64x16_F32F16F16_SSILNSO_5MajorE0ELSQ_0ELNSO_7ScaleInE1ELSR_1EEEEEENS4_6LayoutINS5_IJNSA_ILi2EEESB_SB_EEENS5_IJSB_NSA_ILi0EEESX_EEEEENS5_IJNS4_10UnderscoreES10_S10_EEEEENS4_13SM90_TMA_LOADENS4_14ComposedLayoutINS4_7SwizzleILi2ELi4ELi3EEENS4_18smem_ptr_flag_bitsILi16EEENSU_INS5_IJNSA_ILi8EEESH_EEENS5_IJSH_SB_EEEEEEEvNS4_8identityES13_S1D_vS1E_EENS_8epilogue10collective6detail29Sm90TmaWarpSpecializedAdapterINS1H_15DefaultEpilogueISJ_SK_SK_NS1G_6thread17LinearCombinationISJ_Li1EffLNS1L_9ScaleType4KindE0ELNS_15FloatRoundStyleE2ESJ_EENS1_15EpilogueDefaultEEEEEvvEEEEvNT_6ParamsE)
        /*0240*/ 	.short	0x0210
        /*0242*/ 	.short	0x0470


	//----- nvinfo : EIATTR_SW_WAR
	.align		4
.L_43:
        /*0244*/ 	.byte	0x04, 0x36
        /*0246*/ 	.short	(.L_45 - .L_44)
.L_44:
        /*0248*/ 	.word	0x00000008
.L_45:


//--------------------- .nv.callgraph             --------------------------
	.section	.nv.callgraph,"",@"SHT_CUDA_CALLGRAPH"
	.align	4
	.sectionentsize	8
	.align		4
        /*0000*/ 	.word	0x00000000
	.align		4
        /*0004*/ 	.word	0xffffffff
	.align		4
        /*0008*/ 	.word	index@(_ZN7cutlass13device_kernelINS_4gemm6kernel13GemmUniversalIN4cute5tupleIJiiiiEEENS1_10collective13CollectiveMmaINS1_34MainloopSm90TmaGmmaWarpSpecializedILi3ENS5_IJNS4_1CILi1EEESB_SB_EEENS1_35KernelTmaWarpSpecializedCooperativeEEENS5_IJNSA_ILi128EEENSA_ILi64EEENSA_ILi32EEEEEENS_6half_tENS5_IJlSB_lEEESJ_SK_NS4_8TiledMMAINS4_8MMA_AtomIJNS4_4SM904GMMA25MMA_64x64x16_F32F16F16_SSILNSO_5MajorE0ELSQ_0ELNSO_7ScaleInE1ELSR_1EEEEEENS4_6LayoutINS5_IJNSA_ILi2EEESB_SB_EEENS5_IJSB_NSA_ILi0EEESX_EEEEENS5_IJNS4_10UnderscoreES10_S10_EEEEENS4_13SM90_TMA_LOADENS4_14ComposedLayoutINS4_7SwizzleILi2ELi4ELi3EEENS4_18smem_ptr_flag_bitsILi16EEENSU_INS5_IJNSA_ILi8EEESH_EEENS5_IJSH_SB_EEEEEEEvNS4_8identityES13_S1D_vS1E_EENS_8epilogue10collective6detail29Sm90TmaWarpSpecializedAdapterINS1H_15DefaultEpilogueISJ_SK_SK_NS1G_6thread17LinearCombinationISJ_Li1EffLNS1L_9ScaleType4KindE0ELNS_15FloatRoundStyleE2ESJ_EENS1_15EpilogueDefaultEEEEEvvEEEEvNT_6ParamsE)
	.align		4
        /*000c*/ 	.word	index@(__assertfail)
	.align		4
        /*0010*/ 	.word	0x00000000
	.align		4
        /*0014*/ 	.word	0xfffffffe
	.align		4
        /*0018*/ 	.word	0x00000000
	.align		4
        /*001c*/ 	.word	0xfffffffd
	.align		4
        /*0020*/ 	.word	0x00000000
	.align		4
        /*0024*/ 	.word	0xfffffffc


//--------------------- .nv.constant4             --------------------------
	.section	.nv.constant4,"a",@progbits
	.align	8
	.align		8
.nv.constant4:
        /*0000*/ 	.dword	__assertfail
	.align		8
        /*0008*/ 	.dword	__unnamed_1
	.align		8
        /*0010*/ 	.dword	_ZN40_INTERNAL_04860064_4_k_cu_2a5bdd0e_283214cuda3std3__45__cpo5beginE
	.align		8
        /*0018*/ 	.dword	_ZN40_INTERNAL_04860064_4_k_cu_2a5bdd0e_283214cuda3std3__45__cpo3endE
	.align		8
        /*0020*/ 	.dword	_ZN40_INTERNAL_04860064_4_k_cu_2a5bdd0e_283214cuda3std3__45__cpo6cbeginE
	.align		8
        /*0028*/ 	.dword	_ZN40_INTERNAL_04860064_4_k_cu_2a5bdd0e_283214cuda3std3__45__cpo4cendE
	.align		8
        /*0030*/ 	.dword	_ZN40_INTERNAL_04860064_4_k_cu_2a5bdd0e_283214cuda3std3__442_GLOBAL__N__04860064_4_k_cu_2a5bdd0e_283216ignoreE
	.align		8
        /*0038*/ 	.dword	_ZN40_INTERNAL_04860064_4_k_cu_2a5bdd0e_283214cuda3std3__419piecewise_constructE
	.align		8
        /*0040*/ 	.dword	_ZN40_INTERNAL_04860064_4_k_cu_2a5bdd0e_283214cuda3std3__48in_placeE
	.align		8
        /*0048*/ 	.dword	_ZN40_INTERNAL_04860064_4_k_cu_2a5bdd0e_283214cuda3std6ranges3__45__cpo4swapE
	.align		8
        /*0050*/ 	.dword	_ZN40_INTERNAL_04860064_4_k_cu_2a5bdd0e_283214cuda3std6ranges3__45__cpo9iter_moveE
	.align		8
        /*0058*/ 	.dword	_ZN40_INTERNAL_04860064_4_k_cu_2a5bdd0e_283214cute7productE
	.align		8
        /*0060*/ 	.dword	_ZN40_INTERNAL_04860064_4_k_cu_2a5bdd0e_283214cute1_E
	.align		8
        /*0068*/ 	.dword	$str$22
	.align		8
        /*0070*/ 	.dword	$str$23


//--------------------- .text._ZN7cutlass13device_kernelINS_4gemm6kernel13GemmUniversalIN4cute5tupleIJiiiiEEENS1_10collective13CollectiveMmaINS1_34MainloopSm90TmaGmmaWarpSpecializedILi3ENS5_IJNS4_1CILi1EEESB_SB_EEENS1_35KernelTmaWarpSpecializedCooperativeEEENS5_IJNSA_ILi128EEENSA_ILi64EEENSA_ILi32EEEEEENS_6half_tENS5_IJlSB_lEEESJ_SK_NS4_8TiledMMAINS4_8MMA_AtomIJNS4_4SM904GMMA25MMA_64x64x16_F32F16F16_SSILNSO_5MajorE0ELSQ_0ELNSO_7ScaleInE1ELSR_1EEEEEENS4_6LayoutINS5_IJNSA_ILi2EEESB_SB_EEENS5_IJSB_NSA_ILi0EEESX_EEEEENS5_IJNS4_10UnderscoreES10_S10_EEEEENS4_13SM90_TMA_LOADENS4_14ComposedLayoutINS4_7SwizzleILi2ELi4ELi3EEENS4_18smem_ptr_flag_bitsILi16EEENSU_INS5_IJNSA_ILi8EEESH_EEENS5_IJSH_SB_EEEEEEEvNS4_8identityES13_S1D_vS1E_EENS_8epilogue10collective6detail29Sm90TmaWarpSpecializedAdapterINS1H_15DefaultEpilogueISJ_SK_SK_NS1G_6thread17LinearCombinationISJ_Li1EffLNS1L_9ScaleType4KindE0ELNS_15FloatRoundStyleE2ESJ_EENS1_15EpilogueDefaultEEEEEvvEEEEvNT_6ParamsE --------------------------
	.section	.text._ZN7cutlass13device_kernelINS_4gemm6kernel13GemmUniversalIN4cute5tupleIJiiiiEEENS1_10collective13CollectiveMmaINS1_34MainloopSm90TmaGmmaWarpSpecializedILi3ENS5_IJNS4_1CILi1EEESB_SB_EEENS1_35KernelTmaWarpSpecializedCooperativeEEENS5_IJNSA_ILi128EEENSA_ILi64EEENSA_ILi32EEEEEENS_6half_tENS5_IJlSB_lEEESJ_SK_NS4_8TiledMMAINS4_8MMA_AtomIJNS4_4SM904GMMA25MMA_64x64x16_F32F16F16_SSILNSO_5MajorE0ELSQ_0ELNSO_7ScaleInE1ELSR_1EEEEEENS4_6LayoutINS5_IJNSA_ILi2EEESB_SB_EEENS5_IJSB_NSA_ILi0EEESX_EEEEENS5_IJNS4_10UnderscoreES10_S10_EEEEENS4_13SM90_TMA_LOADENS4_14ComposedLayoutINS4_7SwizzleILi2ELi4ELi3EEENS4_18smem_ptr_flag_bitsILi16EEENSU_INS5_IJNSA_ILi8EEESH_EEENS5_IJSH_SB_EEEEEEEvNS4_8identityES13_S1D_vS1E_EENS_8epilogue10collective6detail29Sm90TmaWarpSpecializedAdapterINS1H_15DefaultEpilogueISJ_SK_SK_NS1G_6thread17LinearCombinationISJ_Li1EffLNS1L_9ScaleType4KindE0ELNS_15FloatRoundStyleE2ESJ_EENS1_15EpilogueDefaultEEEEEvvEEEEvNT_6ParamsE,"ax",@progbits
	.align	128
.text._ZN7cutlass13device_kernelINS_4gemm6kernel13GemmUniversalIN4cute5tupleIJiiiiEEENS1_10collective13CollectiveMmaINS1_34MainloopSm90TmaGmmaWarpSpecializedILi3ENS5_IJNS4_1CILi1EEESB_SB_EEENS1_35KernelTmaWarpSpecializedCooperativeEEENS5_IJNSA_ILi128EEENSA_ILi64EEENSA_ILi32EEEEEENS_6half_tENS5_IJlSB_lEEESJ_SK_NS4_8TiledMMAINS4_8MMA_AtomIJNS4_4SM904GMMA25MMA_64x64x16_F32F16F16_SSILNSO_5MajorE0ELSQ_0ELNSO_7ScaleInE1ELSR_1EEEEEENS4_6LayoutINS5_IJNSA_ILi2EEESB_SB_EEENS5_IJSB_NSA_ILi0EEESX_EEEEENS5_IJNS4_10UnderscoreES10_S10_EEEEENS4_13SM90_TMA_LOADENS4_14ComposedLayoutINS4_7SwizzleILi2ELi4ELi3EEENS4_18smem_ptr_flag_bitsILi16EEENSU_INS5_IJNSA_ILi8EEESH_EEENS5_IJSH_SB_EEEEEEEvNS4_8identityES13_S1D_vS1E_EENS_8epilogue10collective6detail29Sm90TmaWarpSpecializedAdapterINS1H_15DefaultEpilogueISJ_SK_SK_NS1G_6thread17LinearCombinationISJ_Li1EffLNS1L_9ScaleType4KindE0ELNS_15FloatRoundStyleE2ESJ_EENS1_15EpilogueDefaultEEEEEvvEEEEvNT_6ParamsE:
        .type           _ZN7cutlass13device_kernelINS_4gemm6kernel13GemmUniversalIN4cute5tupleIJiiiiEEENS1_10collective13CollectiveMmaINS1_34MainloopSm90TmaGmmaWarpSpecializedILi3ENS5_IJNS4_1CILi1EEESB_SB_EEENS1_35KernelTmaWarpSpecializedCooperativeEEENS5_IJNSA_ILi128EEENSA_ILi64EEENSA_ILi32EEEEEENS_6half_tENS5_IJlSB_lEEESJ_SK_NS4_8TiledMMAINS4_8MMA_AtomIJNS4_4SM904GMMA25MMA_64x64x16_F32F16F16_SSILNSO_5MajorE0ELSQ_0ELNSO_7ScaleInE1ELSR_1EEEEEENS4_6LayoutINS5_IJNSA_ILi2EEESB_SB_EEENS5_IJSB_NSA_ILi0EEESX_EEEEENS5_IJNS4_10UnderscoreES10_S10_EEEEENS4_13SM90_TMA_LOADENS4_14ComposedLayoutINS4_7SwizzleILi2ELi4ELi3EEENS4_18smem_ptr_flag_bitsILi16EEENSU_INS5_IJNSA_ILi8EEESH_EEENS5_IJSH_SB_EEEEEEEvNS4_8identityES13_S1D_vS1E_EENS_8epilogue10collective6detail29Sm90TmaWarpSpecializedAdapterINS1H_15DefaultEpilogueISJ_SK_SK_NS1G_6thread17LinearCombinationISJ_Li1EffLNS1L_9ScaleType4KindE0ELNS_15FloatRoundStyleE2ESJ_EENS1_15EpilogueDefaultEEEEEvvEEEEvNT_6ParamsE,@function
        .size           _ZN7cutlass13device_kernelINS_4gemm6kernel13GemmUniversalIN4cute5tupleIJiiiiEEENS1_10collective13CollectiveMmaINS1_34MainloopSm90TmaGmmaWarpSpecializedILi3ENS5_IJNS4_1CILi1EEESB_SB_EEENS1_35KernelTmaWarpSpecializedCooperativeEEENS5_IJNSA_ILi128EEENSA_ILi64EEENSA_ILi32EEEEEENS_6half_tENS5_IJlSB_lEEESJ_SK_NS4_8TiledMMAINS4_8MMA_AtomIJNS4_4SM904GMMA25MMA_64x64x16_F32F16F16_SSILNSO_5MajorE0ELSQ_0ELNSO_7ScaleInE1ELSR_1EEEEEENS4_6LayoutINS5_IJNSA_ILi2EEESB_SB_EEENS5_IJSB_NSA_ILi0EEESX_EEEEENS5_IJNS4_10UnderscoreES10_S10_EEEEENS4_13SM90_TMA_LOADENS4_14ComposedLayoutINS4_7SwizzleILi2ELi4ELi3EEENS4_18smem_ptr_flag_bitsILi16EEENSU_INS5_IJNSA_ILi8EEESH_EEENS5_IJSH_SB_EEEEEEEvNS4_8identityES13_S1D_vS1E_EENS_8epilogue10collective6detail29Sm90TmaWarpSpecializedAdapterINS1H_15DefaultEpilogueISJ_SK_SK_NS1G_6thread17LinearCombinationISJ_Li1EffLNS1L_9ScaleType4KindE0ELNS_15FloatRoundStyleE2ESJ_EENS1_15EpilogueDefaultEEEEEvvEEEEvNT_6ParamsE,(.L_x_128 - _ZN7cutlass13device_kernelINS_4gemm6kernel13GemmUniversalIN4cute5tupleIJiiiiEEENS1_10collective13CollectiveMmaINS1_34MainloopSm90TmaGmmaWarpSpecializedILi3ENS5_IJNS4_1CILi1EEESB_SB_EEENS1_35KernelTmaWarpSpecializedCooperativeEEENS5_IJNSA_ILi128EEENSA_ILi64EEENSA_ILi32EEEEEENS_6half_tENS5_IJlSB_lEEESJ_SK_NS4_8TiledMMAINS4_8MMA_AtomIJNS4_4SM904GMMA25MMA_64x64x16_F32F16F16_SSILNSO_5MajorE0ELSQ_0ELNSO_7ScaleInE1ELSR_1EEEEEENS4_6LayoutINS5_IJNSA_ILi2EEESB_SB_EEENS5_IJSB_NSA_ILi0EEESX_EEEEENS5_IJNS4_10UnderscoreES10_S10_EEEEENS4_13SM90_TMA_LOADENS4_14ComposedLayoutINS4_7SwizzleILi2ELi4ELi3EEENS4_18smem_ptr_flag_bitsILi16EEENSU_INS5_IJNSA_ILi8EEESH_EEENS5_IJSH_SB_EEEEEEEvNS4_8identityES13_S1D_vS1E_EENS_8epilogue10collective6detail29Sm90TmaWarpSpecializedAdapterINS1H_15DefaultEpilogueISJ_SK_SK_NS1G_6thread17LinearCombinationISJ_Li1EffLNS1L_9ScaleType4KindE0ELNS_15FloatRoundStyleE2ESJ_EENS1_15EpilogueDefaultEEEEEvvEEEEvNT_6ParamsE)
        .other          _ZN7cutlass13device_kernelINS_4gemm6kernel13GemmUniversalIN4cute5tupleIJiiiiEEENS1_10collective13CollectiveMmaINS1_34MainloopSm90TmaGmmaWarpSpecializedILi3ENS5_IJNS4_1CILi1EEESB_SB_EEENS1_35KernelTmaWarpSpecializedCooperativeEEENS5_IJNSA_ILi128EEENSA_ILi64EEENSA_ILi32EEEEEENS_6half_tENS5_IJlSB_lEEESJ_SK_NS4_8TiledMMAINS4_8MMA_AtomIJNS4_4SM904GMMA25MMA_64x64x16_F32F16F16_SSILNSO_5MajorE0ELSQ_0ELNSO_7ScaleInE1ELSR_1EEEEEENS4_6LayoutINS5_IJNSA_ILi2EEESB_SB_EEENS5_IJSB_NSA_ILi0EEESX_EEEEENS5_IJNS4_10UnderscoreES10_S10_EEEEENS4_13SM90_TMA_LOADENS4_14ComposedLayoutINS4_7SwizzleILi2ELi4ELi3EEENS4_18smem_ptr_flag_bitsILi16EEENSU_INS5_IJNSA_ILi8EEESH_EEENS5_IJSH_SB_EEEEEEEvNS4_8identityES13_S1D_vS1E_EENS_8epilogue10collective6detail29Sm90TmaWarpSpecializedAdapterINS1H_15DefaultEpilogueISJ_SK_SK_NS1G_6thread17LinearCombinationISJ_Li1EffLNS1L_9ScaleType4KindE0ELNS_15FloatRoundStyleE2ESJ_EENS1_15EpilogueDefaultEEEEEvvEEEEvNT_6ParamsE,@"STO_CUDA_ENTRY STV_DEFAULT"
_ZN7cutlass13device_kernelINS_4gemm6kernel13GemmUniversalIN4cute5tupleIJiiiiEEENS1_10collective13CollectiveMmaINS1_34MainloopSm90TmaGmmaWarpSpecializedILi3ENS5_IJNS4_1CILi1EEESB_SB_EEENS1_35KernelTmaWarpSpecializedCooperativeEEENS5_IJNSA_ILi128EEENSA_ILi64EEENSA_ILi32EEEEEENS_6half_tENS5_IJlSB_lEEESJ_SK_NS4_8TiledMMAINS4_8MMA_AtomIJNS4_4SM904GMMA25MMA_64x64x16_F32F16F16_SSILNSO_5MajorE0ELSQ_0ELNSO_7ScaleInE1ELSR_1EEEEEENS4_6LayoutINS5_IJNSA_ILi2EEESB_SB_EEENS5_IJSB_NSA_ILi0EEESX_EEEEENS5_IJNS4_10UnderscoreES10_S10_EEEEENS4_13SM90_TMA_LOADENS4_14ComposedLayoutINS4_7SwizzleILi2ELi4ELi3EEENS4_18smem_ptr_flag_bitsILi16EEENSU_INS5_IJNSA_ILi8EEESH_EEENS5_IJSH_SB_EEEEEEEvNS4_8identityES13_S1D_vS1E_EENS_8epilogue10collective6detail29Sm90TmaWarpSpecializedAdapterINS1H_15DefaultEpilogueISJ_SK_SK_NS1G_6thread17LinearCombinationISJ_Li1EffLNS1L_9ScaleType4KindE0ELNS_15FloatRoundStyleE2ESJ_EENS1_15EpilogueDefaultEEEEEvvEEEEvNT_6ParamsE:
[----:B------:R-:W0:Y:S01]  /*0000*/  LDC R1, c[0x0][0x28] ;  /* 0x00000a00ff017b82 */ /* 0x000e220000000800 */
[----:B------:R-:W1:Y:S01]  /*0010*/  S2R R18, SR_TID.X ;  /* 0x0000000000127919 */ /* 0x000e620000002100 */
[----:B------:R-:W-:Y:S01]  /*0020*/  ELECT P0, URZ, PT ;  /* 0x00000000003f782f */ /* 0x000fe20003800000 */
[----:B------:R-:W-:Y:S01]  /*0030*/  BSSY B0, `(.L_x_0) ;  /* 0x000000f000007945 */ /* 0x000fe20003800000 */
[--C-:B-1----:R-:W-:Y:S02]  /*0040*/  SHF.R.U32.HI R0, RZ, 0x5, R18.reuse ;  /* 0x00000005ff007819 */ /* 0x102fe40000011612 */
[----:B------:R-:W-:-:S03]  /*0050*/  SHF.R.U32.HI R22, RZ, 0x7, R18 ;  /* 0x00000007ff167819 */ /* 0x000fc60000011612 */
[----:B------:R-:W1:Y:S04]  /*0060*/  SHFL.IDX PT, R5, R0, RZ, 0x1f ;  /* 0x00001fff00057589 */ /* 0x000e6800000e0000 */
[----:B------:R2:W3:Y:S01]  /*0070*/  SHFL.IDX PT, R8, R22, RZ, 0x1f ;  /* 0x00001fff16087589 */ /* 0x0004e200000e0000 */
[----:B-1----:R-:W-:-:S13]  /*0080*/  ISETP.NE.OR P0, PT, R5, RZ, !P0 ;  /* 0x000000ff0500720c */ /* 0x002fda0004705670 */
[----:B0-23--:R-:W-:Y:S05]  /*0090*/  @P0 BRA `(.L_x_1) ;  /* 0x0000000000200947 */ /* 0x00dfea0003800000 */
[----:B------:R-:W-:Y:S02]  /*00a0*/  ULDC.64 UR4, c[0x0][0x198] ;  /* 0x0000660000047ab9 */ /* 0x000fe40000000a00 */
[----:B------:R-:W-:Y:S02]  /*00b0*/  UIADD3 UR6, UP0, UR4, 0xf0, URZ ;  /* 0x000000f004067890 */ /* 0x000fe4000ff1e03f */
[----:B------:R-:W-:Y:S02]  /*00c0*/  UIADD3 UR4, UP1, UR4, 0x1f0, URZ ;  /* 0x000001f004047890 */ /* 0x000fe4000ff3e03f */
[----:B------:R-:W-:Y:S02]  /*00d0*/  UIADD3.X UR7, URZ, UR5, URZ, UP0, !UPT ;  /* 0x000000053f077290 */ /* 0x000fe400087fe43f */
[----:B------:R-:W-:-:S07]  /*00e0*/  UIADD3.X UR5, URZ, UR5, URZ, UP1, !UPT ;  /* 0x000000053f057290 */ /* 0x000fce0008ffe43f */
[----:B------:R0:W-:Y:S02]  /*00f0*/  UTMACCTL.PF [UR6] ;  /* 0x00000000060079b9 */ /* 0x0001e40008040000 */
[----:B------:R0:W-:Y:S02]  /*0100*/  UTMACCTL.PF [UR4] ;  /* 0x00000000040079b9 */ /* 0x0001e40008040000 */
[----:B0-----:R-:W-:Y:S01]  /*0110*/  NOP ;  /* 0x0000000000007918 */ /* 0x001fe20000000000 */
.L_x_1:
[----:B------:R-:W-:Y:S05]  /*0120*/  BSYNC B0 ;  /* 0x0000000000007941 */ /* 0x000fea0003800000 */
.L_x_0:
[----:B------:R-:W0:Y:S02]  /*0130*/  SHFL.IDX PT, R2, R0, RZ, 0x1f ;  /* 0x00001fff00027589 */ /* 0x000e2400000e0000 */
[----:B0-----:R-:W-:-:S13]  /*0140*/  ISETP.NE.AND P0, PT, R2, RZ, PT ;  /* 0x000000ff0200720c */ /* 0x001fda0003f05270 */
[----:B------:R-:W-:Y:S05]  /*0150*/  @P0 BRA `(.L_x_2) ;  /* 0x0000000000500947 */ /* 0x000fea0003800000 */
[----:B------:R-:W0:Y:S01]  /*0160*/  S2UR UR8, SR_CgaCtaId ;  /* 0x00000000000879c3 */ /* 0x000e220000008800 */
[----:B------:R-:W-:Y:S01]  /*0170*/  UMOV UR4, 0x400 ;  /* 0x0000040000047882 */ /* 0x000fe20000000000 */
[----:B------:R-:W-:Y:S01]  /*0180*/  UMOV UR5, 0x1 ;  /* 0x0000000100057882 */ /* 0x000fe20000000000 */
[----:B------:R-:W-:Y:S01]  /*0190*/  UMOV UR6, 0x100 ;  /* 0x0000010000067882 */ /* 0x000fe20000000000 */
[----:B------:R-:W-:Y:S01]  /*01a0*/  ELECT P0, URZ, PT ;  /* 0x00000000003f782f */ /* 0x000fe20003800000 */
[----:B------:R-:W-:-:S04]  /*01b0*/  UIADD3 UR6, -UR6, 0x100000, URZ ;  /* 0x0010000006067890 */ /* 0x000fc8000fffe13f */
[----:B------:R-:W-:Y:S02]  /*01c0*/  USHF.L.U32 UR7, UR6, 0xb, URZ ;  /* 0x0000000b06077899 */ /* 0x000fe4000800063f */
[----:B------:R-:W-:Y:S02]  /*01d0*/  USHF.L.U32 UR6, UR6, 0x1, URZ ;  /* 0x0000000106067899 */ /* 0x000fe4000800063f */
[----:B0-----:R-:W-:Y:S02]  /*01e0*/  ULEA UR8, UR8, UR4, 0x18 ;  /* 0x0000000408087291 */ /* 0x001fe4000f8ec03f */
[----:B------:R-:W-:-:S04]  /*01f0*/  UIADD3 UR4, -UR5, 0x100000, URZ ;  /* 0x0010000005047890 */ /* 0x000fc8000fffe13f */
[----:B------:R-:W-:Y:S02]  /*0200*/  USHF.L.U32 UR5, UR4, 0xb, URZ ;  /* 0x0000000b04057899 */ /* 0x000fe4000800063f */
[----:B------:R-:W-:Y:S01]  /*0210*/  USHF.L.U32 UR4, UR4, 0x1, URZ ;  /* 0x0000000104047899 */ /* 0x000fe2000800063f */
[----:B------:R-:W0:Y:S11]  /*0220*/  FENCE.VIEW.ASYNC.S ;  /* 0x00000000000073c6 */ /* 0x000e360000000000 */
[----:B0-----:R0:W1:Y:S01]  /*0230*/  SYNCS.EXCH.64 URZ, [UR8], UR4 ;  /* 0x00000004083f75b2 */ /* 0x0010620008000100 */
[----:B------:R0:W2:Y:S01]  /*0240*/  SYNCS.EXCH.64 URZ, [UR8+0x18], UR6 ;  /* 0x00001806083f75b2 */ /* 0x0000a20008000100 */
[----:B------:R0:W3:Y:S01]  /*0250*/  SYNCS.EXCH.64 URZ, [UR8+0x8], UR4 ;  /* 0x00000804083f75b2 */ /* 0x0000e20008000100 */
[----:B------:R0:W4:Y:S01]  /*0260*/  SYNCS.EXCH.64 URZ, [UR8+0x20], UR6 ;  /* 0x00002006083f75b2 */ /* 0x0001220008000100 */
[----:B------:R0:W0:Y:S01]  /*0270*/  SYNCS.EXCH.64 URZ, [UR8+0x10], UR4 ;  /* 0x00001004083f75b2 */ /* 0x0000220008000100 */
[----:B------:R0:W0:Y:S01]  /*0280*/  SYNCS.EXCH.64 URZ, [UR8+0x28], UR6 ;  /* 0x00002806083f75b2 */ /* 0x0000220008000100 */
[----:B------:R-:W-:Y:S01]  /*0290*/  NOP ;  /* 0x0000000000007918 */ /* 0x000fe20000000000 */
.L_x_2:
[----:B------:R-:W5:Y:S01]  /*02a0*/  SHFL.IDX PT, R0, R0, RZ, 0x1f ;  /* 0x00001fff00007589 */ /* 0x000f6200000e0000 */
[----:B------:R-:W-:Y:S01]  /*02b0*/  ELECT P0, URZ, PT ;  /* 0x00000000003f782f */ /* 0x000fe20003800000 */
[----:B------:R-:W1:Y:S01]  /*02c0*/  LDC R2, c[0x0][0x65c] ;  /* 0x00019700ff027b82 */ /* 0x000e620000000800 */
[----:B------:R-:W-:Y:S01]  /*02d0*/  SHF.R.S32.HI R6, RZ, 0x1f, R5 ;  /* 0x0000001fff067819 */ /* 0x000fe20000011405 */
[----:B------:R-:W2:Y:S01]  /*02e0*/  S2R R3, SR_CTAID.Y ;  /* 0x0000000000037919 */ /* 0x000ea20000002600 */
[----:B0-----:R-:W-:Y:S01]  /*02f0*/  UMOV UR4, 0x20 ;  /* 0x0000002000047882 */ /* 0x001fe20000000000 */
[----:B------:R-:W-:Y:S01]  /*0300*/  ISETP.NE.AND P2, PT, R8, RZ, PT ;  /* 0x000000ff0800720c */ /* 0x000fe20003f45270 */
[----:B------:R-:W-:Y:S01]  /*0310*/  NOP ;  /* 0x0000000000007918 */ /* 0x000fe20000000000 */
[----:B------:R-:W0:Y:S01]  /*0320*/  S2R R4, SR_CTAID.X ;  /* 0x0000000000047919 */ /* 0x000e220000002500 */
[----:B------:R-:W-:Y:S01]  /*0330*/  LEA.HI R6, R6, R5, RZ, 0x2 ;  /* 0x0000000506067211 */ /* 0x000fe200078f10ff */
[----:B------:R-:W-:Y:S01]  /*0340*/  NOP ;  /* 0x0000000000007918 */ /* 0x000fe20000000000 */
[----:B-----5:R-:W-:-:S02]  /*0350*/  ISETP.NE.OR P0, PT, R0, RZ, !P0 ;  /* 0x000000ff0000720c */ /* 0x020fc40004705670 */
[----:B-1----:R-:W-:-:S04]  /*0360*/  ISETP.NE.AND P3, PT, R2, 0x1, PT ;  /* 0x000000010200780c */ /* 0x002fc80003f65270 */
[----:B------:R-:W-:Y:S02]  /*0370*/  P2R R0, PR, RZ, 0x8 ;  /* 0x00000008ff007803 */ /* 0x000fe40000000000 */
[----:B------:R-:W-:-:S05]  /*0380*/  LOP3.LUT R0, R6, 0xfffffffc, RZ, 0xc0, !PT ;  /* 0xfffffffc06007812 */ /* 0x000fca00078ec0ff */
[----:B------:R-:W-:Y:S01]  /*0390*/  VOTEU.ALL UP0, P0 ;  /* 0x00000000003f7886 */ /* 0x000fe20000000000 */
[----:B------:R-:W-:Y:S01]  /*03a0*/  IMAD.IADD R0, R5, 0x1, -R0 ;  /* 0x0000000105007824 */ /* 0x000fe200078e0a00 */
[----:B------:R-:W0:Y:S01]  /*03b0*/  @P3 LDC R17, c[0x0][0x10] ;  /* 0x00000400ff113b82 */ /* 0x000e220000000800 */
[----:B------:R-:W-:Y:S01]  /*03c0*/  VOTEU.ALL UP1, P0 ;  /* 0x00000000003f7886 */ /* 0x000fe20000020000 */
[----:B--2---:R-:W-:Y:S01]  /*03d0*/  @P3 IMAD.MOV.U32 R6, RZ, RZ, R3 ;  /* 0x000000ffff063224 */ /* 0x004fe200078e0003 */
[----:B------:R-:W-:Y:S01]  /*03e0*/  @!UP0 UMOV UR6, 0x400 ;  /* 0x0000040000068882 */ /* 0x000fe20000000000 */
[----:B------:R-:W-:-:S04]  /*03f0*/  @!UP0 UIADD3 UR4, -UR4, 0x100000, URZ ;  /* 0x0010000004048890 */ /* 0x000fc8000fffe13f */
[----:B------:R-:W-:Y:S02]  /*0400*/  @!UP0 USHF.L.U32 UR5, UR4, 0xb, URZ ;  /* 0x0000000b04058899 */ /* 0x000fe4000800063f */
[----:B------:R-:W-:Y:S01]  /*0410*/  @!UP0 USHF.L.U32 UR4, UR4, 0x1, URZ ;  /* 0x0000000104048899 */ /* 0x000fe2000800063f */
[----:B------:R-:W-:Y:S02]  /*0420*/  @P3 IMAD.MOV.U32 R7, RZ, RZ, RZ ;  /* 0x000000ffff073224 */ /* 0x000fe400078e00ff */
[----:B------:R-:W-:Y:S01]  /*0430*/  IMAD.MOV.U32 R5, RZ, RZ, RZ ;  /* 0x000000ffff057224 */ /* 0x000fe200078e00ff */
[----:B------:R-:W1:Y:S01]  /*0440*/  @!UP0 S2UR UR7, SR_CgaCtaId ;  /* 0x00000000000789c3 */ /* 0x000e620000008800 */
[----:B------:R-:W-:-:S07]  /*0450*/  @P3 IMAD.MOV.U32 R11, RZ, RZ, RZ ;  /* 0x000000ffff0b3224 */ /* 0x000fce00078e00ff */
[----:B------:R-:W2:Y:S01]  /*0460*/  @!P3 LDC R9, c[0x0][0xc] ;  /* 0x00000300ff09bb82 */ /* 0x000ea20000000800 */
[----:B0-----:R-:W-:-:S04]  /*0470*/  @P3 IMAD.WIDE.U32 R16, R4, R17, R6 ;  /* 0x0000001104103225 */ /* 0x001fc800078e0006 */
[----:B------:R-:W-:Y:S01]  /*0480*/  @P3 IMAD.IADD R17, R17, 0x1, R11 ;  /* 0x0000000111113824 */ /* 0x000fe200078e020b */
[----:B-1----:R-:W-:Y:S01]  /*0490*/  @!UP0 ULEA UR6, UR7, UR6, 0x18 ;  /* 0x0000000607068291 */ /* 0x002fe2000f8ec03f */
[----:B------:R-:W-:Y:S01]  /*04a0*/  VOTEU.ALL UP0, P0 ;  /* 0x00000000003f7886 */ /* 0x000fe20000000000 */
[----:B------:R-:W-:-:S04]  /*04b0*/  ISETP.NE.AND P0, PT, R0, 0x3, PT ;  /* 0x000000030000780c */ /* 0x000fc80003f05270 */
[----:B------:R-:W-:Y:S01]  /*04c0*/  ISETP.EQ.OR P0, PT, R0, RZ, !P0 ;  /* 0x000000ff0000720c */ /* 0x000fe20004702670 */
[----:B--2---:R-:W-:-:S03]  /*04d0*/  @!P3 IMAD.WIDE.U32 R6, R9, R3, R4 ;  /* 0x000000030906b225 */ /* 0x004fc600078e0004 */
[C---:B------:R-:W-:Y:S01]  /*04e0*/  ISETP.EQ.AND P0, PT, R8.reuse, RZ, P0 ;  /* 0x000000ff0800720c */ /* 0x040fe20000702270 */
[----:B------:R-:W-:Y:S01]  /*04f0*/  VIADD R8, R8, 0xffffffff ;  /* 0xffffffff08087836 */ /* 0x000fe20000000000 */
[----:B------:R-:W0:Y:S02]  /*0500*/  FENCE.VIEW.ASYNC.S ;  /* 0x00000000000073c6 */ /* 0x000e240000000000 */
[----:B0-----:R0:W3:Y:S01]  /*0510*/  @!UP0 SYNCS.EXCH.64 URZ, [UR6+0x40], UR4 ;  /* 0x00004004063f85b2 */ /* 0x0010e20008000100 */
[----:B------:R-:W-:Y:S01]  /*0520*/  @!P3 IMAD.MOV.U32 R16, RZ, RZ, R6 ;  /* 0x000000ffff10b224 */ /* 0x000fe200078e0006 */
[----:B------:R-:W-:Y:S01]  /*0530*/  SEL R19, RZ, 0x1, !P0 ;  /* 0x00000001ff137807 */ /* 0x000fe20004000000 */
[----:B------:R-:W-:Y:S01]  /*0540*/  @!P3 IMAD.MOV.U32 R17, RZ, RZ, R7 ;  /* 0x000000ffff11b224 */ /* 0x000fe200078e0007 */
[----:B------:R-:W-:-:S04]  /*0550*/  ISETP.GE.U32.AND P1, PT, R8, 0x2, PT ;  /* 0x000000020800780c */ /* 0x000fc80003f26070 */
[----:B------:R-:W-:Y:S01]  /*0560*/  SEL R19, R19, 0x2, P1 ;  /* 0x0000000213137807 */ /* 0x000fe20000800000 */
[----:B------:R0:W3:Y:S01]  /*0570*/  @!UP1 SYNCS.EXCH.64 URZ, [UR6+0x48], UR4 ;  /* 0x00004804063f95b2 */ /* 0x0000e20008000100 */
[----:B------:R-:W-:Y:S01]  /*0580*/  NOP ;  /* 0x0000000000007918 */ /* 0x000fe20000000000 */
[----:B---34-:R-:W-:Y:S06]  /*0590*/  BAR.SYNC.DEFER_BLOCKING 0x0 ;  /* 0x0000000000007b1d */ /* 0x018fec0000010000 */
[----:B------:R-:W-:Y:S05]  /*05a0*/  @!P2 BRA `(.L_x_3) ;  /* 0x0000003c009ca947 */ /* 0x000fea0003800000 */
[----:B------:R-:W-:-:S13]  /*05b0*/  ISETP.GT.U32.AND P0, PT, R8, 0x1, PT ;  /* 0x000000010800780c */ /* 0x000fda0003f04070 */
[----:B0-----:R-:W-:Y:S05]  /*05c0*/  @P0 EXIT ;  /* 0x000000000000094d */ /* 0x001fea0003800000 */
[----:B------:R-:W-:Y:S01]  /*05d0*/  ULDC.64 UR4, c[0x0][0x650] ;  /* 0x0001940000047ab9 */ /* 0x000fe20000000a00 */
[----:B------:R-:W-:Y:S01]  /*05e0*/  PRMT R0, RZ, 0x7610, R0 ;  /* 0x00007610ff007816 */ /* 0x000fe20000000000 */
[----:B------:R-:W-:Y:S01]  /*05f0*/  IMAD.MOV.U32 R58, RZ, RZ, -0x1 ;  /* 0xffffffffff3a7424 */ /* 0x000fe200078e00ff */
[----:B------:R-:W-:Y:S01]  /*0600*/  ISETP.GE.U32.AND P0, PT, R16, UR4, PT ;  /* 0x0000000410007c0c */ /* 0x000fe2000bf06070 */
[----:B------:R-:W-:Y:S02]  /*0610*/  IMAD.MOV.U32 R59, RZ, RZ, -0x1 ;  /* 0xffffffffff3b7424 */ /* 0x000fe400078e00ff */
[----:B------:R-:W-:Y:S01]  /*0620*/  IMAD.MOV.U32 R57, RZ, RZ, -0x1 ;  /* 0xffffffffff397424 */ /* 0x000fe200078e00ff */
[----:B------:R-:W-:-:S13]  /*0630*/  ISETP.GE.U32.AND.EX P0, PT, R17, UR5, PT, P0 ;  /* 0x0000000511007c0c */ /* 0x000fda000bf06100 */
[----:B------:R-:W-:Y:S05]  /*0640*/  @P0 BRA `(.L_x_4) ;  /* 0x0000000400540947 */ /* 0x000fea0003800000 */
[----:B------:R-:W0:Y:S01]  /*0650*/  LDC.64 R14, c[0x0][0x628] ;  /* 0x00018a00ff0e7b82 */ /* 0x000e220000000a00 */
[----:B------:R-:W-:Y:S02]  /*0660*/  IMAD.MOV.U32 R6, RZ, RZ, R16 ;  /* 0x000000ffff067224 */ /* 0x000fe400078e0010 */
[----:B------:R-:W-:-:S05]  /*0670*/  IMAD.MOV.U32 R7, RZ, RZ, R17 ;  /* 0x000000ffff077224 */ /* 0x000fca00078e0011 */
[----:B------:R-:W1:Y:S08]  /*0680*/  LDC R0, c[0x0][0x630] ;  /* 0x00018c00ff007b82 */ /* 0x000e700000000800 */
[----:B------:R-:W2:Y:S01]  /*0690*/  LDC.64 R20, c[0x0][0x620] ;  /* 0x00018800ff147b82 */ /* 0x000ea20000000a00 */
[----:B0-----:R-:W-:-:S04]  /*06a0*/  ISETP.NE.U32.AND P0, PT, R14, RZ, PT ;  /* 0x000000ff0e00720c */ /* 0x001fc80003f05070 */
[----:B------:R-:W-:-:S13]  /*06b0*/  ISETP.NE.AND.EX P0, PT, R15, RZ, PT, P0 ;  /* 0x000000ff0f00720c */ /* 0x000fda0003f05300 */
[----:B-12---:R-:W-:Y:S05]  /*06c0*/  @!P0 BRA `(.L_x_5) ;  /* 0x0000000000288947 */ /* 0x006fea0003800000 */
[----:B------:R-:W0:Y:S02]  /*06d0*/  LDC R11, c[0x0][0x634] ;  /* 0x00018d00ff0b7b82 */ /* 0x000e240000000800 */
[----:B0-----:R-:W-:-:S05]  /*06e0*/  IADD3 R11, P0, R16, R11, RZ ;  /* 0x0000000b100b7210 */ /* 0x001fca0007f1e0ff */
[----:B------:R-:W-:-:S04]  /*06f0*/  IMAD.X R13, RZ, RZ, R17, P0 ;  /* 0x000000ffff0d7224 */ /* 0x000fc800000e0611 */
[----:B------:R-:W-:-:S04]  /*0700*/  IMAD.WIDE.U32 R6, R13, R14, RZ ;  /* 0x0000000e0d067225 */ /* 0x000fc800078e00ff */
[----:B------:R-:W-:-:S04]  /*0710*/  IMAD.WIDE.U32 R8, P0, R11, R15, R6 ;  /* 0x0000000f0b087225 */ /* 0x000fc80007800006 */
[----:B------:R-:W-:-:S04]  /*0720*/  IMAD.WIDE.U32 R6, R11, R14, RZ ;  /* 0x0000000e0b067225 */ /* 0x000fc800078e00ff */
[----:B------:R-:W-:Y:S01]  /*0730*/  IMAD.X R11, RZ, RZ, RZ, P0 ;  /* 0x000000ffff0b7224 */ /* 0x000fe200000e06ff */
[----:B------:R-:W-:Y:S01]  /*0740*/  IADD3 RZ, P0, R7, R8, RZ ;  /* 0x0000000807ff7210 */ /* 0x000fe20007f1e0ff */
[----:B------:R-:W-:-:S04]  /*0750*/  IMAD.MOV.U32 R10, RZ, RZ, R9 ;  /* 0x000000ffff0a7224 */ /* 0x000fc800078e0009 */
[----:B------:R-:W-:-:S08]  /*0760*/  IMAD.WIDE.U32.X R6, R13, R15, R10, P0 ;  /* 0x0000000f0d067225 */ /* 0x000fd000000e040a */
.L_x_5:
[-CC-:B------:R-:W-:Y:S01]  /*0770*/  SHF.R.U64 R57, R6, R0.reuse, R7.reuse ;  /* 0x0000000006397219 */ /* 0x180fe20000001207 */
[----:B------:R-:W0:Y:S01]  /*0780*/  LDC R10, c[0x0][0x618] ;  /* 0x00018600ff0a7b82 */ /* 0x000e220000000800 */
[----:B------:R-:W-:Y:S01]  /*0790*/  SHF.R.U32.HI R5, RZ, R0, R7 ;  /* 0x00000000ff057219 */ /* 0x000fe20000011607 */
[----:B------:R-:W-:Y:S01]  /*07a0*/  ULDC UR4, c[0x0][0x150] ;  /* 0x0000540000047ab9 */ /* 0x000fe20000000800 */
[----:B------:R-:W-:Y:S02]  /*07b0*/  IADD3 R9, P0, RZ, -R57, RZ ;  /* 0x80000039ff097210 */ /* 0x000fe40007f1e0ff */
[----:B------:R-:W-:-:S03]  /*07c0*/  I2FP.F32.U32 R0, R4 ;  /* 0x0000000400007245 */ /* 0x000fc60000201000 */
[----:B------:R-:W1:Y:S01]  /*07d0*/  LDC.64 R28, c[0x0][0x640] ;  /* 0x00019000ff1c7b82 */ /* 0x000e620000000a00 */
[----:B------:R-:W-:Y:S02]  /*07e0*/  IMAD.X R11, RZ, RZ, ~R5, P0 ;  /* 0x000000ffff0b7224 */ /* 0x000fe400000e0e05 */
[----:B------:R-:W-:Y:S01]  /*07f0*/  FMUL R0, R0, UR4 ;  /* 0x0000000400007c20 */ /* 0x000fe20008400000 */
[----:B------:R-:W-:Y:S01]  /*0800*/  IMAD.WIDE.U32 R6, R9, R20, R16 ;  /* 0x0000001409067225 */ /* 0x000fe200078e0010 */
[----:B------:R-:W-:-:S03]  /*0810*/  ULDC UR4, c[0x0][0x154] ;  /* 0x0000550000047ab9 */ /* 0x000fc60000000800 */
[----:B------:R-:W-:Y:S01]  /*0820*/  IMAD R8, R11, R20, RZ ;  /* 0x000000140b087224 */ /* 0x000fe200078e02ff */
[----:B------:R-:W2:Y:S01]  /*0830*/  LDC R5, c[0x0][0x144] ;  /* 0x00005100ff057b82 */ /* 0x000ea20000000800 */
[----:B------:R-:W3:Y:S02]  /*0840*/  F2I.U32.TRUNC.NTZ R0, R0 ;  /* 0x0000000000007305 */ /* 0x000ee4000020f000 */
[----:B------:R-:W-:-:S04]  /*0850*/  IMAD R9, R9, R21, R8 ;  /* 0x0000001509097224 */ /* 0x000fc800078e0208 */
[----:B------:R-:W-:Y:S01]  /*0860*/  IMAD.IADD R7, R7, 0x1, R9 ;  /* 0x0000000107077824 */ /* 0x000fe200078e0209 */
[----:B------:R-:W4:Y:S01]  /*0870*/  LDC R12, c[0x0][0x608] ;  /* 0x00018200ff0c7b82 */ /* 0x000f220000000800 */
[----:B------:R-:W-:-:S03]  /*0880*/  IMAD.MOV.U32 R9, RZ, RZ, -0x1 ;  /* 0xffffffffff097424 */ /* 0x000fc600078e00ff */
[-CC-:B0-----:R-:W-:Y:S02]  /*0890*/  SHF.R.U64 R20, R6, R10.reuse, R7.reuse ;  /* 0x0000000a06147219 */ /* 0x181fe40000001207 */
[----:B------:R-:W-:Y:S02]  /*08a0*/  I2FP.F32.U32 R6, R3 ;  /* 0x0000000300067245 */ /* 0x000fe40000201000 */
[----:B------:R-:W0:Y:S01]  /*08b0*/  LDC R26, c[0x0][0x658] ;  /* 0x00019600ff1a7b82 */ /* 0x000e220000000800 */
[----:B-1----:R-:W-:Y:S01]  /*08c0*/  ISETP.NE.U32.AND P0, PT, R28, RZ, PT ;  /* 0x000000ff1c00720c */ /* 0x002fe20003f05070 */
[----:B---3--:R-:W-:Y:S01]  /*08d0*/  IMAD.MOV R8, RZ, RZ, -R0 ;  /* 0x000000ffff087224 */ /* 0x008fe200078e0a00 */
[----:B------:R-:W-:Y:S01]  /*08e0*/  SHF.R.U32.HI R7, RZ, R10, R7 ;  /* 0x0000000aff077219 */ /* 0x000fe20000011607 */
[----:B------:R-:W-:Y:S01]  /*08f0*/  FMUL R6, R6, UR4 ;  /* 0x0000000406067c20 */ /* 0x000fe20008400000 */
[----:B------:R-:W-:-:S03]  /*0900*/  ISETP.NE.AND.EX P0, PT, R29, RZ, PT, P0 ;  /* 0x000000ff1d00720c */ /* 0x000fc60003f05300 */
[----:B------:R-:W1:Y:S01]  /*0910*/  LDC R14, c[0x0][0x148] ;  /* 0x00005200ff0e7b82 */ /* 0x000e620000000800 */
[----:B--2---:R-:W-:-:S07]  /*0920*/  IMAD R0, R5, R8, R4 ;  /* 0x0000000805007224 */ /* 0x004fce00078e0204 */
[----:B------:R-:W2:Y:S01]  /*0930*/  LDC R24, c[0x0][0x600] ;  /* 0x00018000ff187b82 */ /* 0x000ea20000000800 */
[-CC-:B----4-:R-:W-:Y:S02]  /*0940*/  SHF.R.U64 R30, R20, R12.reuse, R7.reuse ;  /* 0x0000000c141e7219 */ /* 0x190fe40000001207 */
[----:B------:R-:W-:Y:S01]  /*0950*/  SHF.R.U32.HI R5, RZ, R12, R7 ;  /* 0x0000000cff057219 */ /* 0x000fe20000011607 */
[----:B------:R-:W-:Y:S01]  /*0960*/  IMAD.MOV.U32 R7, RZ, RZ, 0x1 ;  /* 0x00000001ff077424 */ /* 0x000fe200078e00ff */
[----:B------:R3:W4:Y:S03]  /*0970*/  F2I.U32.TRUNC.NTZ R12, R6 ;  /* 0x00000006000c7305 */ /* 0x000726000020f000 */
[----:B------:R-:W1:Y:S01]  /*0980*/  LDC R15, c[0x0][0x648] ;  /* 0x00019200ff0f7b82 */ /* 0x000e620000000800 */
[-C--:B0-----:R-:W-:Y:S02]  /*0990*/  SHF.L.U32 R4, R9, R26.reuse, RZ ;  /* 0x0000001a09047219 */ /* 0x081fe400000006ff */
[----:B------:R-:W-:-:S02]  /*09a0*/  SHF.R.U64 R32, R30, R26, R5 ;  /* 0x0000001a1e207219 */ /* 0x000fc40000001205 */
[----:B------:R-:W-:Y:S02]  /*09b0*/  LOP3.LUT R11, RZ, R4, RZ, 0x33, !PT ;  /* 0x00000004ff0b7212 */ /* 0x000fe400078e33ff */
[-C--:B------:R-:W-:Y:S01]  /*09c0*/  SHF.R.U32.HI R5, RZ, R26.reuse, R5 ;  /* 0x0000001aff057219 */ /* 0x080fe20000011605 */
[----:B------:R-:W0:Y:S01]  /*09d0*/  LDC R21, c[0x0][0x638] ;  /* 0x00018e00ff157b82 */ /* 0x000e220000000800 */
[----:B------:R-:W-:Y:S01]  /*09e0*/  SHF.L.U32 R10, R7, R26, RZ ;  /* 0x0000001a070a7219 */ /* 0x000fe200000006ff */
[----:B------:R-:W-:-:S06]  /*09f0*/  IMAD.MOV.U32 R4, RZ, RZ, R32 ;  /* 0x000000ffff047224 */ /* 0x000fcc00078e0020 */
[----:B------:R-:W0:Y:S01]  /*0a00*/  LDC R58, c[0x0][0x610] ;  /* 0x00018400ff3a7b82 */ /* 0x000e220000000800 */
[----:B---34-:R-:W-:Y:S05]  /*0a10*/  @!P0 BRA `(.L_x_6) ;  /* 0x0000000000288947 */ /* 0x018fea0003800000 */
[----:B------:R-:W3:Y:S02]  /*0a20*/  LDC R9, c[0x0][0x64c] ;  /* 0x00019300ff097b82 */ /* 0x000ee40000000800 */
[----:B---3--:R-:W-:-:S05]  /*0a30*/  IADD3 R9, P0, R32, R9, RZ ;  /* 0x0000000920097210 */ /* 0x008fca0007f1e0ff */
        /* <DEDUP_REMOVED lines=8> */
.L_x_6:
[----:B-1----:R-:W-:Y:S01]  /*0ac0*/  SHF.R.U64 R4, R4, R15, R5 ;  /* 0x0000000f04047219 */ /* 0x002fe20000001205 */
[----:B--2---:R-:W-:Y:S01]  /*0ad0*/  VIADD R5, R24, 0xffffffff ;  /* 0xffffffff18057836 */ /* 0x004fe20000000000 */
[----:B------:R-:W-:Y:S01]  /*0ae0*/  LOP3.LUT R11, R30, R11, RZ, 0xc0, !PT ;  /* 0x0000000b1e0b7212 */ /* 0x000fe200078ec0ff */
[----:B------:R-:W-:Y:S02]  /*0af0*/  IMAD.MOV R12, RZ, RZ, -R12 ;  /* 0x000000ffff0c7224 */ /* 0x000fe400078e0a0c */
[----:B------:R-:W-:Y:S01]  /*0b00*/  IMAD.MOV R6, RZ, RZ, -R4 ;  /* 0x000000ffff067224 */ /* 0x000fe200078e0a04 */
[----:B------:R-:W-:Y:S01]  /*0b10*/  LOP3.LUT R5, R20, R5, RZ, 0xc0, !PT ;  /* 0x0000000514057212 */ /* 0x000fe200078ec0ff */
[----:B------:R-:W-:Y:S02]  /*0b20*/  @P3 IMAD R0, R14, R12, R3 ;  /* 0x0000000c0e003224 */ /* 0x000fe400078e0203 */
[----:B------:R-:W-:Y:S02]  /*0b30*/  IMAD R11, R10, R4, R11 ;  /* 0x000000040a0b7224 */ /* 0x000fe400078e020b */
[----:B0-----:R-:W-:-:S02]  /*0b40*/  IMAD R3, R6, R21, R32 ;  /* 0x0000001506037224 */ /* 0x001fc400078e0220 */
[----:B------:R-:W-:Y:S02]  /*0b50*/  IMAD R58, R11, R58, R0 ;  /* 0x0000003a0b3a7224 */ /* 0x000fe400078e0200 */
[----:B------:R-:W-:Y:S02]  /*0b60*/  IMAD R3, R3, R24, R5 ;  /* 0x0000001803037224 */ /* 0x000fe400078e0205 */
[----:B------:R-:W-:-:S03]  /*0b70*/  IMAD.MOV.U32 R0, RZ, RZ, 0x1 ;  /* 0x00000001ff007424 */ /* 0x000fc600078e00ff */
[----:B------:R-:W-:Y:S02]  /*0b80*/  SEL R59, R3, R58, !P3 ;  /* 0x0000003a033b7207 */ /* 0x000fe40005800000 */
[----:B------:R-:W-:-:S07]  /*0b90*/  SEL R58, R58, R3, !P3 ;  /* 0x000000033a3a7207 */ /* 0x000fce0005800000 */
.L_x_4:
[----:B------:R-:W-:-:S08]  /*0ba0*/  NOP ;  /* 0x0000000000007918 */ /* 0x000fd00000000000 */
[----:B------:R-:W0:Y:S02]  /*0bb0*/  USETMAXREG.TRY_ALLOC.CTAPOOL UP0, 0xe8 ;  /* 0x000000e8000079c8 */ /* 0x000e240008000600 */
[----:B0-----:R-:W-:-:S13]  /*0bc0*/  PLOP3.LUT P0, PT, PT, PT, UP0, 0x80, 0x0 ;  /* 0x000000000000781c */ /* 0x001fda0003f0f008 */
[----:B------:R-:W-:Y:S05]  /*0bd0*/  @!P0 BRA `(.L_x_4) ;  /* 0xfffffffc00f08947 */ /* 0x000fea000383ffff */
[----:B------:R-:W-:Y:S01]  /*0be0*/  ULDC.64 UR4, c[0x0][0x598] ;  /* 0x0001660000047ab9 */ /* 0x000fe20000000a00 */
[----:B------:R-:W-:Y:S01]  /*0bf0*/  ULDC.64 UR36, c[0x0][0x208] ;  /* 0x0000820000247ab9 */ /* 0x000fe20000000a00 */
[----:B------:R-:W-:-:S04]  /*0c00*/  ISETP.NE.U32.AND P0, PT, RZ, UR4, PT ;  /* 0x00000004ff007c0c */ /* 0x000fc8000bf05070 */
[----:B------:R-:W-:-:S13]  /*0c10*/  ISETP.NE.AND.EX P0, PT, RZ, UR5, PT, P0 ;  /* 0x00000005ff007c0c */ /* 0x000fda000bf05300 */
[----:B------:R-:W-:Y:S05]  /*0c20*/  @!P0 BRA `(.L_x_7) ;  /* 0x00000000001c8947 */ /* 0x000fea0003800000 */
[----:B------:R-:W0:Y:S02]  /*0c30*/  LDC.64 R4, c[0x0][0x598] ;  /* 0x00016600ff047b82 */ /* 0x000e240000000a00 */
[----:B0-----:R-:W2:Y:S02]  /*0c40*/  LDG.E.64 R4, desc[UR36][R4.64] ;  /* 0x0000002404047981 */ /* 0x001ea4000c1e1b00 */
[----:B--2---:R-:W-:-:S04]  /*0c50*/  ISETP.NE.U32.AND P0, PT, R4, RZ, PT ;  /* 0x000000ff0400720c */ /* 0x004fc80003f05070 */
[----:B------:R-:W-:-:S13]  /*0c60*/  ISETP.NE.AND.EX P0, PT, R5, RZ, PT, P0 ;  /* 0x000000ff0500720c */ /* 0x000fda0003f05300 */
[----:B------:R-:W-:Y:S05]  /*0c70*/  @!P0 BRA `(.L_x_7) ;  /* 0x0000000000088947 */ /* 0x000fea0003800000 */
[----:B------:R0:W5:Y:S01]  /*0c80*/  LD.E R23, desc[UR36][R4.64] ;  /* 0x0000002404177980 */ /* 0x000162000c101900 */
[----:B------:R-:W-:Y:S05]  /*0c90*/  BRA `(.L_x_8) ;  /* 0x0000000000247947 */ /* 0x000fea0003800000 */
.L_x_7:
[----:B------:R-:W-:Y:S02]  /*0ca0*/  ULDC.64 UR4, c[0x0][0x588] ;  /* 0x0001620000047ab9 */ /* 0x000fe40000000a00 */
[----:B------:R-:W-:-:S04]  /*0cb0*/  ISETP.NE.U32.AND P0, PT, RZ, UR4, PT ;  /* 0x00000004ff007c0c */ /* 0x000fc8000bf05070 */
[----:B------:R-:W-:-:S13]  /*0cc0*/  ISETP.NE.AND.EX P0, PT, RZ, UR5, PT, P0 ;  /* 0x00000005ff007c0c */ /* 0x000fda000bf05300 */
[----:B------:R-:W-:Y:S05]  /*0cd0*/  @!P0 BRA `(.L_x_9) ;  /* 0x00000000000c8947 */ /* 0x000fea0003800000 */
[----:B------:R-:W0:Y:S02]  /*0ce0*/  LDC.64 R4, c[0x0][0x588] ;  /* 0x00016200ff047b82 */ /* 0x000e240000000a00 */
[----:B0-----:R1:W5:Y:S01]  /*0cf0*/  LDG.E R23, desc[UR36][R4.64] ;  /* 0x0000002404177981 */ /* 0x001362000c1e1900 */
[----:B------:R-:W-:Y:S05]  /*0d00*/  BRA `(.L_x_8) ;  /* 0x0000000000087947 */ /* 0x000fea0003800000 */
.L_x_9:
[----:B------:R-:W-:Y:S02]  /*0d10*/  ULDC UR4, c[0x0][0x580] ;  /* 0x0001600000047ab9 */ /* 0x000fe40000000800 */
[----:B------:R-:W-:-:S07]  /*0d20*/  IMAD.U32 R23, RZ, RZ, UR4 ;  /* 0x00000004ff177e24 */ /* 0x000fce000f8e00ff */
.L_x_8:
[----:B------:R-:W-:Y:S02]  /*0d30*/  ULDC.64 UR4, c[0x0][0x5a0] ;  /* 0x0001680000047ab9 */ /* 0x000fe40000000a00 */
[----:B------:R-:W-:-:S04]  /*0d40*/  ISETP.NE.U32.AND P0, PT, RZ, UR4, PT ;  /* 0x00000004ff007c0c */ /* 0x000fc8000bf05070 */
[----:B------:R-:W-:-:S13]  /*0d50*/  ISETP.NE.AND.EX P0, PT, RZ, UR5, PT, P0 ;  /* 0x00000005ff007c0c */ /* 0x000fda000bf05300 */
[----:B------:R-:W-:Y:S05]  /*0d60*/  @!P0 BRA `(.L_x_10) ;  /* 0x00000000001c8947 */ /* 0x000fea0003800000 */
[----:B01----:R-:W0:Y:S02]  /*0d70*/  LDC.64 R4, c[0x0][0x5a0] ;  /* 0x00016800ff047b82 */ /* 0x003e240000000a00 */
[----:B0-----:R-:W2:Y:S02]  /*0d80*/  LDG.E.64 R4, desc[UR36][R4.64] ;  /* 0x0000002404047981 */ /* 0x001ea4000c1e1b00 */
[----:B--2---:R-:W-:-:S04]  /*0d90*/  ISETP.NE.U32.AND P0, PT, R4, RZ, PT ;  /* 0x000000ff0400720c */ /* 0x004fc80003f05070 */
[----:B------:R-:W-:-:S13]  /*0da0*/  ISETP.NE.AND.EX P0, PT, R5, RZ, PT, P0 ;  /* 0x000000ff0500720c */ /* 0x000fda0003f05300 */
[----:B------:R-:W-:Y:S05]  /*0db0*/  @!P0 BRA `(.L_x_10) ;  /* 0x0000000000088947 */ /* 0x000fea0003800000 */
[----:B------:R0:W5:Y:S01]  /*0dc0*/  LD.E R56, desc[UR36][R4.64] ;  /* 0x0000002404387980 */ /* 0x000162000c101900 */
[----:B------:R-:W-:Y:S05]  /*0dd0*/  BRA `(.L_x_11) ;  /* 0x0000000000247947 */ /* 0x000fea0003800000 */
.L_x_10:
[----:B------:R-:W-:Y:S02]  /*0de0*/  ULDC.64 UR4, c[0x0][0x590] ;  /* 0x0001640000047ab9 */ /* 0x000fe40000000a00 */
[----:B------:R-:W-:-:S04]  /*0df0*/  ISETP.NE.U32.AND P0, PT, RZ, UR4, PT ;  /* 0x00000004ff007c0c */ /* 0x000fc8000bf05070 */
[----:B------:R-:W-:-:S13]  /*0e00*/  ISETP.NE.AND.EX P0, PT, RZ, UR5, PT, P0 ;  /* 0x00000005ff007c0c */ /* 0x000fda000bf05300 */
[----:B------:R-:W-:Y:S05]  /*0e10*/  @!P0 BRA `(.L_x_12) ;  /* 0x00000000000c8947 */ /* 0x000fea0003800000 */
[----:B01----:R-:W0:Y:S02]  /*0e20*/  LDC.64 R4, c[0x0][0x590] ;  /* 0x00016400ff047b82 */ /* 0x003e240000000a00 */
[----:B0-----:R1:W5:Y:S01]  /*0e30*/  LDG.E R56, desc[UR36][R4.64] ;  /* 0x0000002404387981 */ /* 0x001362000c1e1900 */
[----:B------:R-:W-:Y:S05]  /*0e40*/  BRA `(.L_x_11) ;  /* 0x0000000000087947 */ /* 0x000fea0003800000 */
.L_x_12:
[----:B------:R-:W-:Y:S02]  /*0e50*/  ULDC UR4, c[0x0][0x584] ;  /* 0x0001610000047ab9 */ /* 0x000fe40000000800 */
[----:B------:R-:W-:-:S07]  /*0e60*/  IMAD.U32 R56, RZ, RZ, UR4 ;  /* 0x00000004ff387e24 */ /* 0x000fce000f8e00ff */
.L_x_11:
[----:B------:R-:W-:-:S13]  /*0e70*/  LOP3.LUT P0, RZ, R0, 0xff, RZ, 0xc0, !PT ;  /* 0x000000ff00ff7812 */ /* 0x000fda000780c0ff */
[----:B------:R-:W-:Y:S05]  /*0e80*/  @!P0 EXIT ;  /* 0x000000000000894d */ /* 0x000fea0003800000 */
[----:B------:R-:W-:Y:S01]  /*0e90*/  ULDC UR4, c[0x0][0x28c] ;  /* 0x0000a30000047ab9 */ /* 0x000fe20000000800 */
[----:B------:R-:W-:Y:S01]  /*0ea0*/  LOP3.LUT R62, R19, 0x1, RZ, 0xfc, !PT ;  /* 0x00000001133e7812 */ /* 0x000fe200078efcff */
[----:B------:R-:W-:Y:S01]  /*0eb0*/  UIADD3 UR4, UR4, 0x1f, URZ ;  /* 0x0000001f04047890 */ /* 0x000fe2000fffe03f */
[----:B------:R-:W-:Y:S01]  /*0ec0*/  UMOV UR38, URZ ;  /* 0x0000003f00267c82 */ /* 0x000fe20008000000 */
[----:B------:R-:W-:Y:S02]  /*0ed0*/  UMOV UR39, URZ ;  /* 0x0000003f00277c82 */ /* 0x000fe40008000000 */
[----:B------:R-:W-:-:S04]  /*0ee0*/  USHF.R.S32.HI UR5, URZ, 0x1f, UR4 ;  /* 0x0000001f3f057899 */ /* 0x000fc80008011404 */
[----:B------:R-:W-:-:S04]  /*0ef0*/  ULEA.HI UR5, UR5, UR4, URZ, 0x5 ;  /* 0x0000000405057291 */ /* 0x000fc8000f8f283f */
[----:B------:R-:W-:-:S12]  /*0f00*/  USHF.R.S32.HI UR40, URZ, 0x5, UR5 ;  /* 0x000000053f287899 */ /* 0x000fd80008011405 */
.L_x_94:
[----:B------:R-:W-:Y:S01]  /*0f10*/  LOP3.LUT R0, R18, 0x80, RZ, 0xc0, !PT ;  /* 0x0000008012007812 */ /* 0x000fe200078ec0ff */
[----:B--2---:R-:W2:Y:S01]  /*0f20*/  S2UR UR7, SR_CgaCtaId ;  /* 0x00000000000779c3 */ /* 0x004ea20000008800 */
[----:B------:R-:W-:Y:S02]  /*0f30*/  UMOV UR6, 0x400 ;  /* 0x0000040000067882 */ /* 0x000fe40000000000 */
[----:B------:R-:W-:-:S06]  /*0f40*/  SHF.R.U32.HI R0, RZ, 0x7, R0 ;  /* 0x00000007ff007819 */ /* 0x000fcc0000011600 */
[----:B---3--:R-:W3:Y:S01]  /*0f50*/  SHFL.IDX PT, R0, R0, RZ, 0x1f ;  /* 0x00001fff00007589 */ /* 0x008ee200000e0000 */
[----:B--2---:R-:W-:Y:S01]  /*0f60*/  ULEA UR42, UR7, UR6, 0x18 ;  /* 0x00000006072a7291 */ /* 0x004fe2000f8ec03f */
[----:B---3--:R-:W-:-:S13]  /*0f70*/  R2UR UR4, R0 ;  /* 0x00000000000472ca */ /* 0x008fda00000e0000 */
[----:B------:R-:W-:-:S04]  /*0f80*/  ULEA.HI UR5, UR4, UR4, URZ, 0x1 ;  /* 0x0000000404057291 */ /* 0x000fc8000f8f083f */
[----:B------:R-:W-:-:S04]  /*0f90*/  ULOP3.LUT UR5, UR5, 0xffffe, URZ, 0xc0, !UPT ;  /* 0x000ffffe05057892 */ /* 0x000fc8000f8ec03f */
[----:B------:R-:W-:-:S03]  /*0fa0*/  UIADD3 UR5, UR4, -UR5, URZ ;  /* 0x8000000504057290 */ /* 0x000fc6000fffe03f */
[----:B------:R-:W-:Y:S01]  /*0fb0*/  ULDC UR4, c[0x0][0x28c] ;  /* 0x0000a30000047ab9 */ /* 0x000fe20000000800 */
[----:B------:R-:W-:Y:S01]  /*0fc0*/  ULEA UR5, UR5, UR42, 0xc ;  /* 0x0000002a05057291 */ /* 0x000fe2000f8e603f */
[----:B------:R-:W-:-:S03]  /*0fd0*/  ISETP.LT.AND P0, PT, RZ, UR4, PT ;  /* 0x00000004ff007c0c */ /* 0x000fc6000bf01270 */
[----:B------:R-:W-:-:S04]  /*0fe0*/  UIADD3 UR5, UR5, 0x100, URZ ;  /* 0x0000010005057890 */ /* 0x000fc8000fffe03f */
[----:B------:R-:W-:-:S04]  /*0ff0*/  USHF.R.U32.HI UR5, URZ, 0x4, UR5 ;  /* 0x000000043f057899 */ /* 0x000fc80008011605 */
[----:B------:R-:W-:Y:S02]  /*1000*/  ULOP3.LUT UR41, UR5, 0x3fff, URZ, 0xc0, !UPT ;  /* 0x00003fff05297892 */ /* 0x000fe4000f8ec03f */
[----:B-1--45:R-:W-:Y:S10]  /*1010*/  @P0 BRA `(.L_x_13) ;  /* 0x0000000000400947 */ /* 0x032ff40003800000 */
[----:B------:R-:W-:Y:S01]  /*1020*/  MOV R0, 0x0 ;  /* 0x0000000000007802 */ /* 0x000fe20000000f00 */
[----:B------:R-:W-:Y:S01]  /*1030*/  ULDC.64 UR4, c[0x4][0x68] ;  /* 0x01001a0000047ab9 */ /* 0x000fe20000000a00 */
[----:B------:R-:W-:Y:S01]  /*1040*/  ULDC.64 UR6, c[0x4][0x8] ;  /* 0x0100020000067ab9 */ /* 0x000fe20000000a00 */
[----:B01----:R-:W-:Y:S01]  /*1050*/  IMAD.U32 R4, RZ, RZ, UR4 ;  /* 0x00000004ff047e24 */ /* 0x003fe2000f8e00ff */
[----:B------:R0:W1:Y:S01]  /*1060*/  LDC.64 R14, c[0x4][R0] ;  /* 0x01000000000e7b82 */ /* 0x0000620000000a00 */
[----:B------:R-:W-:Y:S01]  /*1070*/  IMAD.U32 R5, RZ, RZ, UR5 ;  /* 0x00000005ff057e24 */ /* 0x000fe2000f8e00ff */
[----:B------:R-:W-:Y:S01]  /*1080*/  ULDC.64 UR4, c[0x4][0x70] ;  /* 0x01001c0000047ab9 */ /* 0x000fe20000000a00 */
[----:B------:R-:W-:Y:S02]  /*1090*/  IMAD.U32 R10, RZ, RZ, UR6 ;  /* 0x00000006ff0a7e24 */ /* 0x000fe4000f8e00ff */
[----:B------:R-:W-:Y:S02]  /*10a0*/  IMAD.U32 R6, RZ, RZ, UR4 ;  /* 0x00000004ff067e24 */ /* 0x000fe4000f8e00ff */
[----:B------:R-:W-:-:S02]  /*10b0*/  IMAD.U32 R7, RZ, RZ, UR5 ;  /* 0x00000005ff077e24 */ /* 0x000fc4000f8e00ff */
[----:B------:R-:W-:Y:S02]  /*10c0*/  IMAD.U32 R11, RZ, RZ, UR7 ;  /* 0x00000007ff0b7e24 */ /* 0x000fe4000f8e00ff */
[----:B------:R-:W-:Y:S02]  /*10d0*/  IMAD.MOV.U32 R8, RZ, RZ, 0x1e1 ;  /* 0x000001e1ff087424 */ /* 0x000fe400078e00ff */
[----:B------:R-:W-:Y:S02]  /*10e0*/  IMAD.MOV.U32 R12, RZ, RZ, 0x1 ;  /* 0x00000001ff0c7424 */ /* 0x000fe400078e00ff */
[----:B0-----:R-:W-:-:S07]  /*10f0*/  IMAD.MOV.U32 R13, RZ, RZ, RZ ;  /* 0x000000ffff0d7224 */ /* 0x001fce00078e00ff */
[----:B------:R-:W-:-:S07]  /*1100*/  LEPC R20, `(.L_x_13) ;  /* 0x000000001014794e */ /* 0x000fce0000000000 */
[----:B-1---5:R-:W-:Y:S05]  /*1110*/  CALL.ABS.NOINC R14 ;  /* 0x000000000e007343 */ /* 0x022fea0003c00000 */
.L_x_13:
[----:B------:R-:W-:-:S13]  /*1120*/  ISETP.NE.AND P0, PT, R62, 0x3, PT ;  /* 0x000000033e00780c */ /* 0x000fda0003f05270 */
[----:B------:R-:W-:Y:S05]  /*1130*/  @!P0 BRA `(.L_x_14) ;  /* 0x0000000000048947 */ /* 0x000fea0003800000 */
[----:B------:R-:W-:Y:S01]  /*1140*/  BPT.TRAP 0x1 ;  /* 0x000000040000795c */ /* 0x000fe20000300000 */
.L_x_14:
[----:B------:R-:W-:Y:S02]  /*1150*/  IMAD.U32 R3, RZ, RZ, UR39 ;  /* 0x00000027ff037e24 */ /* 0x000fe4000f8e00ff */
[----:B------:R-:W-:-:S03]  /*1160*/  IMAD.U32 R0, RZ, RZ, UR38 ;  /* 0x00000026ff007e24 */ /* 0x000fc6000f8e00ff */
[----:B------:R-:W-:Y:S02]  /*1170*/  LEA R3, R3, UR42, 0x3 ;  /* 0x0000002a03037c11 */ /* 0x000fe4000f8e18ff */
[----:B------:R-:W-:-:S04]  /*1180*/  SHF.L.U32 R0, R0, 0x1f, RZ ;  /* 0x0000001f00007819 */ /* 0x000fc800000006ff */
[----:B------:R2:W3:Y:S01]  /*1190*/  SYNCS.PHASECHK.TRANS64.TRYWAIT P1, [R3+URZ], R0 ;  /* 0x00000000030075a7 */ /* 0x0004e2000802017f */
[----:B------:R-:W-:Y:S05]  /*11a0*/  @!P0 BRA `(.L_x_15) ;  /* 0x0000000000048947 */ /* 0x000fea0003800000 */
[----:B------:R-:W-:Y:S01]  /*11b0*/  BPT.TRAP 0x1 ;  /* 0x000000040000795c */ /* 0x000fe20000300000 */
.L_x_15:
[----:B---3--:R-:W-:Y:S05]  /*11c0*/  @P1 BRA `(.L_x_16) ;  /* 0x0000000000081947 */ /* 0x008fea0003800000 */
[----:B------:R-:W3:Y:S02]  /*11d0*/  SYNCS.PHASECHK.TRANS64.TRYWAIT P1, [R3+URZ], R0 ;  /* 0x00000000030075a7 */ /* 0x000ee4000802017f */
[----:B---3--:R-:W-:Y:S05]  /*11e0*/  @!P1 BRA `(.L_x_17) ;  /* 0x0000004400f49947 */ /* 0x008fea0003800000 */
.L_x_16:
[----:B------:R-:W-:-:S04]  /*11f0*/  UISETP.LT.AND UP0, UPT, UR40, 0x1, UPT ;  /* 0x000000012800788c */ /* 0x000fc8000bf01270 */
[----:B------:R-:W-:-:S04]  /*1200*/  USEL UR4, UR40, 0x1, UP0 ;  /* 0x0000000128047887 */ /* 0x000fc80008000000 */
[----:B------:R-:W-:-:S06]  /*1210*/  UIADD3 UR4, UR40, -UR4, URZ ;  /* 0x8000000428047290 */ /* 0x000fcc000fffe03f */
[----:B--23--:R-:W-:Y:S01]  /*1220*/  IMAD.U32 R0, RZ, RZ, UR4 ;  /* 0x00000004ff007e24 */ /* 0x00cfe2000f8e00ff */
[----:B------:R-:W-:Y:S05]  /*1230*/  WARPSYNC.ALL ;  /* 0x0000000000007948 */ /* 0x000fea0003800000 */
[----:B------:R-:W-:Y:S01]  /*1240*/  ISETP.GE.AND P1, PT, R0, 0x1, PT ;  /* 0x000000010000780c */ /* 0x000fe20003f26270 */
[----:B------:R-:W-:Y:S01]  /*1250*/  UIADD3 UR4, UR42, 0x6100, URZ ;  /* 0x000061002a047890 */ /* 0x000fe2000fffe03f */
[----:B------:R-:W-:Y:S01]  /*1260*/  WARPGROUP.ARRIVE ;  /* 0x00000000000079c5 */ /* 0x000fe20000000000 */
[----:B------:R-:W-:Y:S02]  /*1270*/  ULOP3.LUT UR41, UR41, 0x10000, URZ, 0xfc, !UPT ;  /* 0x0001000029297892 */ /* 0x000fe4000f8efc3f */
[----:B------:R-:W-:Y:S01]  /*1280*/  USHF.R.U32.HI UR4, URZ, 0x4, UR4 ;  /* 0x000000043f047899 */ /* 0x000fe20008011604 */
[----:B------:R-:W-:Y:S01]  /*1290*/  UMOV UR5, 0x80000020 ;  /* 0x8000002000057882 */ /* 0x000fe20000000000 */
[----:B------:R-:W-:-:S02]  /*12a0*/  UMOV UR7, 0x80000020 ;  /* 0x8000002000077882 */ /* 0x000fc40000000000 */
[----:B------:R-:W-:-:S04]  /*12b0*/  ULOP3.LUT UR4, UR4, 0x3fff, URZ, 0xc0, !UPT ;  /* 0x00003fff04047892 */ /* 0x000fc8000f8ec03f */
[----:B------:R-:W-:Y:S02]  /*12c0*/  ULOP3.LUT UR10, UR4, 0x10000, URZ, 0xfc, !UPT ;  /* 0x00010000040a7892 */ /* 0x000fe4000f8efc3f */
[----:B------:R-:W-:Y:S02]  /*12d0*/  ULEA UR4, UR39, UR41, 0x9 ;  /* 0x0000002927047291 */ /* 0x000fe4000f8e483f */
[----:B------:R-:W-:-:S09]  /*12e0*/  ULEA UR6, UR39, UR10, 0x8 ;  /* 0x0000000a27067291 */ /* 0x000fd2000f8e403f */
[----:B------:R-:W-:Y:S01]  /*12f0*/  HGMMA.64x64x16.F32 R24, gdesc[UR4], RZ, !UPT, gsb0 ;  /* 0x00e00000041879f0 */ /* 0x000fe2000c0008ff */
[----:B------:R-:W-:Y:S02]  /*1300*/  UIADD3 UR4, UR4, 0x2, URZ ;  /* 0x0000000204047890 */ /* 0x000fe4000fffe03f */
[----:B------:R-:W-:Y:S01]  /*1310*/  UIADD3 UR6, UR6, 0x2, URZ ;  /* 0x0000000206067890 */ /* 0x000fe2000fffe03f */
[----:B------:R-:W-:Y:S01]  /*1320*/  UMOV UR5, 0x80000020 ;  /* 0x8000002000057882 */ /* 0x000fe20000000000 */
[----:B------:R-:W-:Y:S01]  /*1330*/  UMOV UR7, 0x80000020 ;  /* 0x8000002000077882 */ /* 0x000fe20000000000 */
[----:B------:R-:W-:Y:S02]  /*1340*/  WARPGROUP.DEPBAR.LE gsb0, 0x0 ;  /* 0x00008000000079c5 */ /* 0x000fe40000010000 */
[----:B------:R-:W-:-:S06]  /*1350*/  WARPGROUP.ARRIVE ;  /* 0x00000000000079c5 */ /* 0x000fcc0000000000 */
[----:B------:R-:W-:Y:S03]  /*1360*/  HGMMA.64x64x16.F32 R24, gdesc[UR4], R24, gsb0 ;  /* 0x00e00000041879f0 */ /* 0x000fe60008000818 */
[----:B------:R-:W-:Y:S02]  /*1370*/  WARPGROUP.DEPBAR.LE gsb0, 0x0 ;  /* 0x00008000000079c5 */ /* 0x000fe40000010000 */
[----:B------:R-:W-:Y:S05]  /*1380*/  @!P1 BRA `(.L_x_18) ;  /* 0x0000000000d89947 */ /* 0x000fea0003800000 */
[----:B------:R-:W-:Y:S02]  /*1390*/  UIADD3 UR4, UR39, 0x1, URZ ;  /* 0x0000000127047890 */ /* 0x000fe4000fffe03f */
[----:B------:R-:W-:Y:S02]  /*13a0*/  UMOV UR9, UR39 ;  /* 0x0000002700097c82 */ /* 0x000fe40008000000 */
[----:B------:R-:W-:-:S04]  /*13b0*/  UISETP.NE.AND UP0, UPT, UR4, 0x3, UPT ;  /* 0x000000030400788c */ /* 0x000fc8000bf05270 */
[----:B------:R-:W-:Y:S02]  /*13c0*/  USEL UR5, URZ, 0x1, UP0 ;  /* 0x000000013f057887 */ /* 0x000fe40008000000 */
[----:B------:R-:W-:Y:S02]  /*13d0*/  USEL UR8, UR4, URZ, UP0 ;  /* 0x0000003f04087287 */ /* 0x000fe40008000000 */
[----:B------:R-:W-:-:S06]  /*13e0*/  ULOP3.LUT UR5, UR38, UR5, URZ, 0x3c, !UPT ;  /* 0x0000000526057292 */ /* 0x000fcc000f8e3c3f */
[----:B01----:R-:W-:-:S07]  /*13f0*/  IMAD.U32 R5, RZ, RZ, UR5 ;  /* 0x00000005ff057e24 */ /* 0x003fce000f8e00ff */
.L_x_25:
[----:B01----:R-:W-:Y:S05]  /*1400*/  @!P0 BRA `(.L_x_19) ;  /* 0x0000000000048947 */ /* 0x003fea0003800000 */
[----:B------:R-:W-:Y:S01]  /*1410*/  BPT.TRAP 0x1 ;  /* 0x000000040000795c */ /* 0x000fe20000300000 */
.L_x_19:
[----:B------:R-:W0:Y:S01]  /*1420*/  S2UR UR5, SR_CgaCtaId ;  /* 0x00000000000579c3 */ /* 0x000e220000008800 */
[----:B------:R-:W-:Y:S01]  /*1430*/  UMOV UR4, 0x400 ;  /* 0x0000040000047882 */ /* 0x000fe20000000000 */
[----:B------:R-:W-:Y:S01]  /*1440*/  SHF.L.U32 R3, R5, 0x1f, RZ ;  /* 0x0000001f05037819 */ /* 0x000fe200000006ff */
[----:B0-----:R-:W-:-:S04]  /*1450*/  ULEA UR11, UR5, UR4, 0x18 ;  /* 0x00000004050b7291 */ /* 0x001fc8000f8ec03f */
[----:B------:R-:W-:-:S09]  /*1460*/  ULEA UR4, UR8, UR11, 0x3 ;  /* 0x0000000b08047291 */ /* 0x000fd2000f8e183f */
[----:B------:R0:W1:Y:S01]  /*1470*/  SYNCS.PHASECHK.TRANS64.TRYWAIT P1, [UR4], R3 ;  /* 0x00000003ff0075a7 */ /* 0x0000620008020144 */
[----:B------:R-:W-:Y:S05]  /*1480*/  @!P0 BRA `(.L_x_20) ;  /* 0x0000000000048947 */ /* 0x000fea0003800000 */
[----:B------:R-:W-:Y:S01]  /*1490*/  BPT.TRAP 0x1 ;  /* 0x000000040000795c */ /* 0x000fe20000300000 */
.L_x_20:
[----:B-1----:R-:W-:Y:S05]  /*14a0*/  @P1 BRA `(.L_x_21) ;  /* 0x0000000000081947 */ /* 0x002fea0003800000 */
[----:B------:R-:W1:Y:S02]  /*14b0*/  SYNCS.PHASECHK.TRANS64.TRYWAIT P1, [UR4], R3 ;  /* 0x00000003ff0075a7 */ /* 0x000e640008020144 */
[----:B-1----:R-:W-:Y:S05]  /*14c0*/  @!P1 BRA `(.L_x_22) ;  /* 0x0000004400509947 */ /* 0x002fea0003800000 */
.L_x_21:
[----:B------:R-:W-:Y:S01]  /*14d0*/  ULEA UR4, UR8, UR41, 0x9 ;  /* 0x0000002908047291 */ /* 0x000fe2000f8e483f */
[----:B------:R-:W-:Y:S01]  /*14e0*/  WARPGROUP.ARRIVE ;  /* 0x00000000000079c5 */ /* 0x000fe20000000000 */
[----:B------:R-:W-:Y:S01]  /*14f0*/  ULEA UR6, UR8, UR10, 0x8 ;  /* 0x0000000a08067291 */ /* 0x000fe2000f8e403f */
[----:B------:R-:W-:Y:S01]  /*1500*/  UMOV UR5, 0x80000020 ;  /* 0x8000002000057882 */ /* 0x000fe20000000000 */
[----:B------:R-:W-:-:S07]  /*1510*/  UMOV UR7, 0x80000020 ;  /* 0x8000002000077882 */ /* 0x000fce0000000000 */
[----:B------:R-:W-:Y:S01]  /*1520*/  HGMMA.64x64x16.F32 R24, gdesc[UR4], R24, gsb0 ;  /* 0x00e00000041879f0 */ /* 0x000fe20008000818 */
        /* <DEDUP_REMOVED lines=9> */
[----:B------:R-:W-:Y:S01]  /*15c0*/  BPT.TRAP 0x1 ;  /* 0x000000040000795c */ /* 0x000fe20000300000 */
.L_x_23:
[----:B------:R-:W-:Y:S01]  /*15d0*/  ULEA UR4, UR9, UR11, 0x3 ;  /* 0x0000000b09047291 */ /* 0x000fe2000f8e183f */
[----:B------:R-:W-:-:S03]  /*15e0*/  ISETP.GT.U32.AND P1, PT, R19, 0x1, PT ;  /* 0x000000011300780c */ /* 0x000fc60003f24070 */
[----:B------:R-:W-:-:S04]  /*15f0*/  UIADD3 UR4, UR4, 0x18, URZ ;  /* 0x0000001804047890 */ /* 0x000fc8000fffe03f */
[----:B------:R-:W-:-:S09]  /*1600*/  UPRMT UR4, URZ, 0x654, UR4 ;  /* 0x000006543f047896 */ /* 0x000fd20008000004 */
[----:B------:R-:W-:Y:S01]  /*1610*/  SYNCS.ARRIVE.TRANS64.RED.A1T0 RZ, [UR4], RZ ;  /* 0x000000ffffff79a7 */ /* 0x000fe20008100404 */
[----:B------:R-:W-:Y:S05]  /*1620*/  @P1 BRA `(.L_x_24) ;  /* 0x0000000000041947 */ /* 0x000fea0003800000 */
[----:B------:R-:W-:Y:S01]  /*1630*/  BPT.TRAP 0x1 ;  /* 0x000000040000795c */ /* 0x000fe20000300000 */
.L_x_24:
[----:B------:R-:W-:Y:S01]  /*1640*/  UIADD3 UR8, UR8, 0x1, URZ ;  /* 0x0000000108087890 */ /* 0x000fe2000fffe03f */
[C---:B------:R-:W-:Y:S01]  /*1650*/  ISETP.GT.AND P1, PT, R0.reuse, 0x1, PT ;  /* 0x000000010000780c */ /* 0x040fe20003f24270 */
[----:B------:R-:W-:Y:S01]  /*1660*/  UIADD3 UR9, UR9, 0x1, URZ ;  /* 0x0000000109097890 */ /* 0x000fe2000fffe03f */
[----:B------:R-:W-:Y:S01]  /*1670*/  VIADD R0, R0, 0xffffffff ;  /* 0xffffffff00007836 */ /* 0x000fe20000000000 */
[----:B------:R-:W-:Y:S02]  /*1680*/  UISETP.NE.AND UP0, UPT, UR8, 0x3, UPT ;  /* 0x000000030800788c */ /* 0x000fe4000bf05270 */
[----:B------:R-:W-:Y:S02]  /*1690*/  UISETP.NE.AND UP1, UPT, UR9, 0x3, UPT ;  /* 0x000000030900788c */ /* 0x000fe4000bf25270 */
[----:B------:R-:W-:Y:S02]  /*16a0*/  USEL UR4, URZ, 0x1, UP0 ;  /* 0x000000013f047887 */ /* 0x000fe40008000000 */
[----:B------:R-:W-:-:S02]  /*16b0*/  USEL UR8, UR8, URZ, UP0 ;  /* 0x0000003f08087287 */ /* 0x000fc40008000000 */
[----:B------:R-:W-:Y:S02]  /*16c0*/  USEL UR9, UR9, URZ, UP1 ;  /* 0x0000003f09097287 */ /* 0x000fe40008800000 */
[----:B------:R-:W-:Y:S01]  /*16d0*/  LOP3.LUT R5, R5, UR4, RZ, 0x3c, !PT ;  /* 0x0000000405057c12 */ /* 0x000fe2000f8e3cff */
[----:B------:R-:W-:Y:S09]  /*16e0*/  @P1 BRA `(.L_x_25) ;  /* 0xfffffffc00441947 */ /* 0x000ff2000383ffff */
.L_x_18:
[----:B------:R-:W2:Y:S02]  /*16f0*/  LDC R0, c[0x0][0x28c] ;  /* 0x0000a300ff007b82 */ /* 0x000ea40000000800 */
[----:B--2---:R-:W-:-:S13]  /*1700*/  ISETP.GE.AND P1, PT, R0, 0x1, PT ;  /* 0x000000010000780c */ /* 0x004fda0003f26270 */
[----:B------:R-:W-:Y:S05]  /*1710*/  @!P1 BRA `(.L_x_26) ;  /* 0x0000000000489947 */ /* 0x000fea0003800000 */
[----:B------:R-:W-:Y:S05]  /*1720*/  @!P0 BRA `(.L_x_27) ;  /* 0x0000000000048947 */ /* 0x000fea0003800000 */
[----:B------:R-:W-:Y:S01]  /*1730*/  BPT.TRAP 0x1 ;  /* 0x000000040000795c */ /* 0x000fe20000300000 */
.L_x_27:
[----:B------:R-:W2:Y:S01]  /*1740*/  S2UR UR7, SR_CgaCtaId ;  /* 0x00000000000779c3 */ /* 0x000ea20000008800 */
[----:B------:R-:W-:Y:S01]  /*1750*/  UISETP.LT.AND UP0, UPT, UR40, 0x1, UPT ;  /* 0x000000012800788c */ /* 0x000fe2000bf01270 */
[----:B------:R-:W-:-:S03]  /*1760*/  ISETP.GT.U32.AND P0, PT, R19, 0x1, PT ;  /* 0x000000011300780c */ /* 0x000fc60003f04070 */
[----:B------:R-:W-:-:S04]  /*1770*/  USEL UR6, UR40, 0x1, UP0 ;  /* 0x0000000128067887 */ /* 0x000fc80008000000 */
[----:B------:R-:W-:-:S04]  /*1780*/  UIADD3 UR6, UR39, UR40, -UR6 ;  /* 0x0000002827067290 */ /* 0x000fc8000fffe806 */
[----:B------:R-:W-:-:S04]  /*1790*/  UIMAD.WIDE.U32 UR4, UR6, -0x55555555, URZ ;  /* 0xaaaaaaab060478a5 */ /* 0x000fc8000f8e003f */
[----:B------:R-:W-:-:S03]  /*17a0*/  USHF.R.U32.HI UR4, URZ, 0x1, UR5 ;  /* 0x000000013f047899 */ /* 0x000fc60008011605 */
[----:B------:R-:W-:Y:S01]  /*17b0*/  UMOV UR5, 0x400 ;  /* 0x0000040000057882 */ /* 0x000fe20000000000 */
[----:B------:R-:W-:Y:S02]  /*17c0*/  UIMAD UR6, UR4, -0x3, UR6 ;  /* 0xfffffffd040678a4 */ /* 0x000fe4000f8e0206 */
[----:B--2---:R-:W-:-:S04]  /*17d0*/  ULEA UR5, UR7, UR5, 0x18 ;  /* 0x0000000507057291 */ /* 0x004fc8000f8ec03f */
[----:B------:R-:W-:-:S04]  /*17e0*/  ULEA UR6, UR6, UR5, 0x3 ;  /* 0x0000000506067291 */ /* 0x000fc8000f8e183f */
[----:B------:R-:W-:-:S04]  /*17f0*/  UIADD3 UR6, UR6, 0x18, URZ ;  /* 0x0000001806067890 */ /* 0x000fc8000fffe03f */
[----:B------:R-:W-:-:S09]  /*1800*/  UPRMT UR6, URZ, 0x654, UR6 ;  /* 0x000006543f067896 */ /* 0x000fd20008000006 */
[----:B------:R-:W-:Y:S01]  /*1810*/  SYNCS.ARRIVE.TRANS64.RED.A1T0 RZ, [UR6], RZ ;  /* 0x000000ffffff79a7 */ /* 0x000fe20008100406 */
[----:B------:R-:W-:Y:S05]  /*1820*/  @P0 BRA `(.L_x_26) ;  /* 0x0000000000040947 */ /* 0x000fea0003800000 */
[----:B------:R-:W-:Y:S01]  /*1830*/  BPT.TRAP 0x1 ;  /* 0x000000040000795c */ /* 0x000fe20000300000 */
.L_x_26:
[----:B------:R-:W2:Y:S01]  /*1840*/  LDC R6, c[0x0][0x288] ;  /* 0x0000a200ff067b82 */ /* 0x000ea20000000800 */
[C---:B01----:R-:W-:Y:S01]  /*1850*/  LOP3.LUT R5, R18.reuse, 0x3, RZ, 0xc0, !PT ;  /* 0x0000000312057812 */ /* 0x043fe200078ec0ff */
[----:B------:R-:W-:Y:S01]  /*1860*/  IMAD.SHL.U32 R59, R59, 0x40, RZ ;  /* 0x000000403b3b7824 */ /* 0x000fe200078e00ff */
[----:B------:R-:W-:Y:S01]  /*1870*/  UIADD3 UR39, UR40, UR39, URZ ;  /* 0x0000002728277290 */ /* 0x000fe2000fffe03f */
[----:B------:R-:W-:Y:S01]  /*1880*/  SHF.R.U32.HI R3, RZ, 0x2, R18 ;  /* 0x00000002ff037819 */ /* 0x000fe20000011612 */
[C---:B------:R-:W-:Y:S01]  /*1890*/  IMAD.SHL.U32 R10, R18.reuse, 0x2, RZ ;  /* 0x00000002120a7824 */ /* 0x040fe200078e00ff */
[----:B------:R-:W-:Y:S01]  /*18a0*/  LOP3.LUT R4, R18, 0x60, RZ, 0xc0, !PT ;  /* 0x0000006012047812 */ /* 0x000fe200078ec0ff */
[----:B------:R-:W-:Y:S01]  /*18b0*/  UISETP.GT.U32.AND UP0, UPT, UR39, 0x2, UPT ;  /* 0x000000022700788c */ /* 0x000fe2000bf04070 */
[----:B------:R-:W-:Y:S01]  /*18c0*/  LOP3.LUT R0, R22, 0x1, RZ, 0xc0, !PT ;  /* 0x0000000116007812 */ /* 0x000fe200078ec0ff */
[----:B------:R-:W-:Y:S01]  /*18d0*/  ULDC UR7, c[0x0][0x284] ;  /* 0x0000a10000077ab9 */ /* 0x000fe20000000800 */
[----:B------:R-:W-:Y:S01]  /*18e0*/  LOP3.LUT R3, R3, 0x7, RZ, 0xc0, !PT ;  /* 0x0000000703037812 */ /* 0x000fe200078ec0ff */
[----:B------:R-:W-:Y:S01]  /*18f0*/  UISETP.LT.U32.AND UP0, UPT, UR40, 0x3, UP0 ;  /* 0x000000032800788c */ /* 0x000fe20008701070 */
[----:B------:R-:W-:Y:S01]  /*1900*/  SHF.R.U32.HI R4, RZ, 0x1, R4 ;  /* 0x00000001ff047819 */ /* 0x000fe20000011604 */
[----:B------:R-:W-:Y:S01]  /*1910*/  IMAD.SHL.U32 R8, R0, 0x40, RZ ;  /* 0x0000004000087824 */ /* 0x000fe200078e00ff */
[----:B------:R-:W-:Y:S01]  /*1920*/  UISETP.GE.U32.AND UP1, UPT, UR40, 0x3, UPT ;  /* 0x000000032800788c */ /* 0x000fe2000bf26070 */
[----:B------:R-:W-:Y:S01]  /*1930*/  SHF.R.S32.HI R15, RZ, 0x1f, R57 ;  /* 0x0000001fff0f7819 */ /* 0x000fe20000011439 */
[----:B------:R-:W-:Y:S01]  /*1940*/  ULDC.64 UR8, c[0x0][0x5d0] ;  /* 0x0001740000087ab9 */ /* 0x000fe20000000a00 */
[--C-:B------:R-:W-:Y:S01]  /*1950*/  IADD3 R7, RZ, -R4, -R3.reuse ;  /* 0x80000004ff077210 */ /* 0x100fe20007ffe803 */
[----:B------:R-:W-:Y:S01]  /*1960*/  UIMAD.WIDE.U32 UR4, UR39, -0x55555555, URZ ;  /* 0xaaaaaaab270478a5 */ /* 0x000fe2000f8e003f */
[C---:B------:R-:W-:Y:S01]  /*1970*/  LOP3.LUT R10, R59.reuse, 0x6, R10, 0xf8, !PT ;  /* 0x000000063b0a7812 */ /* 0x040fe200078ef80a */
[----:B------:R-:W-:Y:S01]  /*1980*/  USEL UR6, URZ, 0x1, !UP0 ;  /* 0x000000013f067887 */ /* 0x000fe2000c000000 */
[----:B------:R-:W-:Y:S01]  /*1990*/  LOP3.LUT R3, R8, 0x40, R3, 0xe2, !PT ;  /* 0x0000004008037812 */ /* 0x000fe200078ee203 */
[C---:B------:R-:W-:Y:S01]  /*19a0*/  IMAD.WIDE R8, R58.reuse, 0x80, RZ ;  /* 0x000000803a087825 */ /* 0x040fe200078e02ff */
[----:B------:R-:W-:Y:S01]  /*19b0*/  SHF.R.S32.HI R11, RZ, 0x1f, R10 ;  /* 0x0000001fff0b7819 */ /* 0x000fe2000001140a */
[----:B------:R-:W-:Y:S01]  /*19c0*/  USHF.R.U32.HI UR4, URZ, 0x1, UR5 ;  /* 0x000000013f047899 */ /* 0x000fe20008011605 */
[----:B--2---:R-:W-:Y:S01]  /*19d0*/  ISETP.GE.AND P0, PT, R59, R6, PT ;  /* 0x000000063b00720c */ /* 0x004fe20003f06270 */
[----:B------:R-:W-:Y:S01]  /*19e0*/  IMAD R12, R5, -0x2, R6 ;  /* 0xfffffffe050c7824 */ /* 0x000fe200078e0206 */
[----:B------:R-:W-:Y:S01]  /*19f0*/  ULOP3.LUT UR38, UR38, UR6, URZ, 0x3c, !UPT ;  /* 0x0000000626267292 */ /* 0x000fe2000f8e3c3f */
[----:B------:R-:W-:Y:S01]  /*1a00*/  IMAD.SHL.U32 R5, R58, 0x80, RZ ;  /* 0x000000803a057824 */ /* 0x000fe200078e00ff */
[----:B------:R-:W-:Y:S01]  /*1a10*/  LOP3.LUT R73, R8, R3, R4, 0xfe, !PT ;  /* 0x0000000308497212 */ /* 0x000fe200078efe04 */
[----:B------:R-:W-:Y:S01]  /*1a20*/  IMAD R6, R15, UR8, RZ ;  /* 0x000000080f067c24 */ /* 0x000fe2000f8e02ff */
[----:B------:R-:W-:Y:S01]  /*1a30*/  UIMAD UR39, UR4, -0x3, UR39 ;  /* 0xfffffffd042778a4 */ /* 0x000fe2000f8e0227 */
[----:B------:R-:W-:Y:S01]  /*1a40*/  IMAD R0, R0, -0x40, R7 ;  /* 0xffffffc000007824 */ /* 0x000fe200078e0207 */
[----:B------:R-:W-:Y:S01]  /*1a50*/  ISETP.GE.OR P0, PT, R5, UR7, P0 ;  /* 0x0000000705007c0c */ /* 0x000fe20008706670 */
[C---:B------:R-:W-:Y:S01]  /*1a60*/  IMAD R13, R57.reuse, UR9, R6 ;  /* 0x00000009390d7c24 */ /* 0x040fe2000f8e0206 */
[----:B------:R-:W-:Y:S01]  /*1a70*/  @UP1 ULOP3.LUT UR38, UR38, 0x1, UR4, 0x78, !UPT ;  /* 0x0000000126261892 */ /* 0x000fe2000f8e7804 */
[----:B------:R-:W-:Y:S01]  /*1a80*/  IMAD.WIDE.U32 R6, R57, UR8, R10 ;  /* 0x0000000839067c25 */ /* 0x000fe2000f8e000a */
[----:B------:R-:W-:-:S03]  /*1a90*/  IADD3 R3, -R5, UR7, R0 ;  /* 0x0000000705037c10 */ /* 0x000fc6000fffe100 */
[----:B------:R-:W-:Y:S02]  /*1aa0*/  IMAD.IADD R7, R7, 0x1, R13 ;  /* 0x0000000107077824 */ /* 0x000fe400078e020d */
[----:B------:R-:W-:Y:S02]  /*1ab0*/  IMAD.IADD R4, R12, 0x1, -R59 ;  /* 0x000000010c047824 */ /* 0x000fe400078e0a3b */
[----:B------:R-:W-:Y:S02]  /*1ac0*/  IMAD.MOV.U32 R0, RZ, RZ, -0x1 ;  /* 0xffffffffff007424 */ /* 0x000fe400078e00ff */
[----:B------:R-:W-:Y:S05]  /*1ad0*/  @P0 BRA `(.L_x_28) ;  /* 0x0000002000a40947 */ /* 0x000fea0003800000 */
[----:B------:R-:W0:Y:S01]  /*1ae0*/  LDC.64 R66, c[0x0][0x5c8] ;  /* 0x00017200ff427b82 */ /* 0x000e220000000a00 */
[----:B-----5:R-:W-:Y:S01]  /*1af0*/  FSETP.NEU.AND P0, PT, R56, RZ, PT ;  /* 0x000000ff3800720b */ /* 0x020fe20003f0d000 */
[----:B------:R-:W-:Y:S01]  /*1b00*/  BSSY B0, `(.L_x_28) ;  /* 0x0000226000007945 */ /* 0x000fe20003800000 */
[----:B------:R-:W-:-:S04]  /*1b10*/  ISETP.GT.AND P2, PT, R4, RZ, PT ;  /* 0x000000ff0400720c */ /* 0x000fc80003f44270 */
[----:B------:R-:W-:Y:S01]  /*1b20*/  ISETP.GT.AND P1, PT, R3, RZ, P2 ;  /* 0x000000ff0300720c */ /* 0x000fe20001724270 */
[-C--:B0-----:R-:W-:Y:S02]  /*1b30*/  IMAD R12, R9, R66.reuse, RZ ;  /* 0x00000042090c7224 */ /* 0x081fe400078e02ff */
[----:B------:R-:W-:-:S04]  /*1b40*/  IMAD.WIDE.U32 R58, R73, R66, R6 ;  /* 0x00000042493a7225 */ /* 0x000fc800078e0006 */
[----:B------:R-:W-:-:S04]  /*1b50*/  IMAD R5, R73, R67, R12 ;  /* 0x0000004349057224 */ /* 0x000fc800078e020c */
[----:B------:R-:W-:Y:S01]  /*1b60*/  IMAD.IADD R75, R59, 0x1, R5 ;  /* 0x000000013b4b7824 */ /* 0x000fe200078e0205 */
[----:B------:R-:W-:Y:S06]  /*1b70*/  @!P0 BRA `(.L_x_29) ;  /* 0x0000001400e88947 */ /* 0x000fec0003800000 */
[----:B------:R-:W0:Y:S01]  /*1b80*/  LDC.64 R64, c[0x0][0x5b8] ;  /* 0x00016e00ff407b82 */ /* 0x000e220000000a00 */
[----:B------:R-:W-:-:S07]  /*1b90*/  ULDC.64 UR4, c[0x0][0x5c0] ;  /* 0x0001700000047ab9 */ /* 0x000fce0000000a00 */
[----:B------:R-:W1:Y:S08]  /*1ba0*/  LDC.64 R68, c[0x0][0x5b0] ;  /* 0x00016c00ff447b82 */ /* 0x000e700000000a00 */
[----:B------:R-:W2:Y:S01]  /*1bb0*/  LDC.64 R70, c[0x0][0x5a8] ;  /* 0x00016a00ff467b82 */ /* 0x000ea20000000a00 */
[-C--:B0-----:R-:W-:Y:S02]  /*1bc0*/  IMAD R6, R15, R64.reuse, RZ ;  /* 0x000000400f067224 */ /* 0x081fe400078e02ff */
[----:B------:R-:W-:-:S04]  /*1bd0*/  IMAD.WIDE.U32 R60, R57, R64, R10 ;  /* 0x00000040393c7225 */ /* 0x000fc800078e000a */
[----:B------:R-:W-:Y:S02]  /*1be0*/  IMAD R63, R57, R65, R6 ;  /* 0x00000041393f7224 */ /* 0x000fe400078e0206 */
[-C--:B-1----:R-:W-:Y:S02]  /*1bf0*/  IMAD R8, R9, R68.reuse, RZ ;  /* 0x0000004409087224 */ /* 0x082fe400078e02ff */
[----:B------:R-:W-:Y:S02]  /*1c00*/  IMAD.IADD R13, R61, 0x1, R63 ;  /* 0x000000013d0d7824 */ /* 0x000fe400078e023f */
[----:B------:R-:W-:Y:S02]  /*1c10*/  IMAD.MOV.U32 R12, RZ, RZ, R60 ;  /* 0x000000ffff0c7224 */ /* 0x000fe400078e003c */
[C---:B------:R-:W-:Y:S02]  /*1c20*/  IMAD R65, R73.reuse, R69, R8 ;  /* 0x0000004549417224 */ /* 0x040fe400078e0208 */
[----:B------:R-:W-:-:S04]  /*1c30*/  IMAD.WIDE.U32 R6, R73, R68, R12 ;  /* 0x0000004449067225 */ /* 0x000fc800078e000c */
[----:B------:R-:W-:Y:S01]  /*1c40*/  IMAD.IADD R5, R7, 0x1, R65 ;  /* 0x0000000107057824 */ /* 0x000fe200078e0241 */
[----:B--2---:R-:W-:-:S04]  /*1c50*/  LEA R14, P0, R6, R70, 0x1 ;  /* 0x00000046060e7211 */ /* 0x004fc800078008ff */
[----:B------:R-:W-:-:S05]  /*1c60*/  LEA.HI.X R15, R6, R71, R5, 0x1, P0 ;  /* 0x00000047060f7211 */ /* 0x000fca00000f0c05 */
[----:B------:R0:W2:Y:S01]  /*1c70*/  @P1 LDG.E.LTC128B.U16 R5, desc[UR36][R14.64] ;  /* 0x000000240e051981 */ /* 0x0000a2000c1e1520 */
[----:B------:R-:W-:Y:S01]  /*1c80*/  LEA R8, P0, R58, UR4, 0x1 ;  /* 0x000000043a087c11 */ /* 0x000fe2000f8008ff */
[----:B------:R-:W-:Y:S01]  /*1c90*/  IMAD.WIDE.U32 R6, R73, R68, R10 ;  /* 0x0000004449067225 */ /* 0x000fe200078e000a */
[----:B------:R-:W-:Y:S03]  /*1ca0*/  BSSY B1, `(.L_x_30) ;  /* 0x0000012000017945 */ /* 0x000fe60003800000 */
[----:B------:R-:W-:Y:S02]  /*1cb0*/  IMAD.IADD R7, R65, 0x1, R7 ;  /* 0x0000000141077824 */ /* 0x000fe400078e0207 */
[----:B------:R-:W-:Y:S01]  /*1cc0*/  IMAD.WIDE.U32 R20, R57, R64, R6 ;  /* 0x0000004039147225 */ /* 0x000fe200078e0006 */
[----:B0-----:R-:W-:-:S03]  /*1cd0*/  SHF.L.U64.HI R15, R68, 0x3, R69 ;  /* 0x00000003440f7819 */ /* 0x001fc60000010245 */
[----:B------:R-:W-:Y:S01]  /*1ce0*/  IMAD.IADD R7, R63, 0x1, R21 ;  /* 0x000000013f077824 */ /* 0x000fe200078e0215 */
[----:B------:R-:W-:Y:S01]  /*1cf0*/  LEA R6, P4, R20, R70, 0x1 ;  /* 0x0000004614067211 */ /* 0x000fe200078808ff */
[----:B------:R-:W-:-:S03]  /*1d00*/  IMAD.SHL.U32 R14, R68, 0x8, RZ ;  /* 0x00000008440e7824 */ /* 0x000fc600078e00ff */
[----:B------:R-:W-:Y:S01]  /*1d10*/  LEA.HI.X R7, R20, R71, R7, 0x1, P4 ;  /* 0x0000004714077211 */ /* 0x000fe200020f0c07 */
[----:B--2---:R-:W-:-:S05]  /*1d20*/  HADD2.F32 R9, -RZ, R5.H0_H0 ;  /* 0x20000005ff097230 */ /* 0x004fca0000004100 */
[----:B------:R-:W-:-:S04]  /*1d30*/  FMUL R9, R9, R56 ;  /* 0x0000003809097220 */ /* 0x000fc80000400000 */
[----:B------:R-:W-:Y:S01]  /*1d40*/  FFMA R24, R24, R23, R9 ;  /* 0x0000001718187223 */ /* 0x000fe20000000009 */
[----:B------:R-:W-:Y:S02]  /*1d50*/  LEA.HI.X R9, R58, UR5, R75, 0x1, P0 ;  /* 0x000000053a097c11 */ /* 0x000fe400080f0c4b */
[----:B------:R-:W-:Y:S02]  /*1d60*/  ISETP.GT.AND P0, PT, R4, 0x1, PT ;  /* 0x000000010400780c */ /* 0x000fe40003f04270 */
[----:B------:R-:W-:Y:S02]  /*1d70*/  F2FP.F16.F32.PACK_AB R24, RZ, R24 ;  /* 0x00000018ff18723e */ /* 0x000fe400000000ff */
[----:B------:R-:W-:-:S03]  /*1d80*/  ISETP.GT.AND P3, PT, R3, RZ, P0 ;  /* 0x000000ff0300720c */ /* 0x000fc60000764270 */
[----:B------:R0:W-:Y:S10]  /*1d90*/  @P1 STG.E.U16 desc[UR36][R8.64], R24 ;  /* 0x0000001808001986 */ /* 0x0001f4000c101524 */
[----:B------:R-:W-:Y:S05]  /*1da0*/  @!P3 BRA `(.L_x_31) ;  /* 0x000000000004b947 */ /* 0x000fea0003800000 */
[----:B------:R1:W5:Y:S02]  /*1db0*/  LDG.E.LTC128B.U16 R5, desc[UR36][R6.64+0x2] ;  /* 0x0000022406057981 */ /* 0x000364000c1e1520 */
.L_x_31:
[----:B------:R-:W-:Y:S05]  /*1dc0*/  BSYNC B1 ;  /* 0x0000000000017941 */ /* 0x000fea0003800000 */
.L_x_30:
[----:B-----5:R-:W-:Y:S01]  /*1dd0*/  HADD2.F32 R59, -RZ, R5.H0_H0 ;  /* 0x20000005ff3b7230 */ /* 0x020fe20000004100 */
[----:B------:R-:W-:Y:S01]  /*1de0*/  ISETP.GT.AND P2, PT, R3, 0x8, P2 ;  /* 0x000000080300780c */ /* 0x000fe20001744270 */
[----:B------:R-:W-:Y:S01]  /*1df0*/  IMAD.WIDE.U32 R20, R73, R68, R14 ;  /* 0x0000004449147225 */ /* 0x000fe200078e000e */
[----:B0-----:R-:W-:-:S03]  /*1e00*/  PRMT R24, R5, 0x7610, R24 ;  /* 0x0000761005187816 */ /* 0x001fc60000000018 */
[----:B------:R-:W-:Y:S01]  /*1e10*/  FMUL R12, R59, R56 ;  /* 0x000000383b0c7220 */ /* 0x000fe20000400000 */
[----:B------:R-:W-:Y:S01]  /*1e20*/  IMAD.IADD R65, R65, 0x1, R21 ;  /* 0x0000000141417824 */ /* 0x000fe200078e0215 */
[----:B------:R-:W-:Y:S02]  /*1e30*/  IADD3 R60, P1, R60, R20, RZ ;  /* 0x000000143c3c7210 */ /* 0x000fe40007f3e0ff */
[----:B------:R-:W-:-:S03]  /*1e40*/  FFMA R12, R25, R23, R12 ;  /* 0x00000017190c7223 */ /* 0x000fc6000000000c */
[----:B------:R-:W-:Y:S01]  /*1e50*/  IMAD.X R13, R65, 0x1, R13, P1 ;  /* 0x00000001410d7824 */ /* 0x000fe200008e060d */
[C---:B------:R-:W-:Y:S02]  /*1e60*/  LEA R14, P1, R60.reuse, R70, 0x1 ;  /* 0x000000463c0e7211 */ /* 0x040fe400078208ff */
[----:B------:R-:W-:Y:S02]  /*1e70*/  F2FP.F16.F32.PACK_AB R12, RZ, R12 ;  /* 0x0000000cff0c723e */ /* 0x000fe400000000ff */
[----:B------:R-:W-:Y:S02]  /*1e80*/  LEA.HI.X R15, R60, R71, R13, 0x1, P1 ;  /* 0x000000473c0f7211 */ /* 0x000fe400008f0c0d */
[----:B------:R-:W-:-:S05]  /*1e90*/  PRMT R21, R12, 0x7610, R21 ;  /* 0x000076100c157816 */ /* 0x000fca0000000015 */
[----:B------:R0:W-:Y:S04]  /*1ea0*/  @P3 STG.E.U16 desc[UR36][R8.64+0x2], R21 ;  /* 0x0000021508003986 */ /* 0x0001e8000c101524 */
[----:B------:R-:W2:Y:S01]  /*1eb0*/  @P2 LDG.E.LTC128B.U16 R24, desc[UR36][R14.64] ;  /* 0x000000240e182981 */ /* 0x000ea2000c1e1520 */
[----:B------:R-:W-:Y:S01]  /*1ec0*/  IADD3 R20, P1, R10, R20, RZ ;  /* 0x000000140a147210 */ /* 0x000fe20007f3e0ff */
[----:B------:R-:W-:Y:S01]  /*1ed0*/  BSSY B1, `(.L_x_32) ;  /* 0x0000011000017945 */ /* 0x000fe20003800000 */
[C---:B------:R-:W-:Y:S02]  /*1ee0*/  SHF.L.U64.HI R13, R66.reuse, 0x4, R67 ;  /* 0x00000004420d7819 */ /* 0x040fe40000010243 */
[----:B------:R-:W-:Y:S01]  /*1ef0*/  ISETP.GT.AND P0, PT, R3, 0x8, P0 ;  /* 0x000000080300780c */ /* 0x000fe20000704270 */
[----:B0-----:R-:W-:Y:S01]  /*1f00*/  IMAD.X R21, R11, 0x1, R65, P1 ;  /* 0x000000010b157824 */ /* 0x001fe200008e0641 */
[----:B------:R-:W-:Y:S01]  /*1f10*/  LEA R12, P1, R66, R8, 0x4 ;  /* 0x00000008420c7211 */ /* 0x000fe200078220ff */
[----:B------:R-:W-:-:S04]  /*1f20*/  IMAD.WIDE.U32 R20, R57, R64, R20 ;  /* 0x0000004039147225 */ /* 0x000fc800078e0014 */
[----:B------:R-:W-:Y:S01]  /*1f30*/  IMAD.X R13, R13, 0x1, R9, P1 ;  /* 0x000000010d0d7824 */ /* 0x000fe200008e0609 */
[----:B------:R-:W-:Y:S01]  /*1f40*/  LEA R10, P3, R20, R70, 0x1 ;  /* 0x00000046140a7211 */ /* 0x000fe200078608ff */
[----:B------:R-:W-:-:S05]  /*1f50*/  IMAD.IADD R11, R63, 0x1, R21 ;  /* 0x000000013f0b7824 */ /* 0x000fca00078e0215 */
[----:B------:R-:W-:Y:S01]  /*1f60*/  LEA.HI.X R11, R20, R71, R11, 0x1, P3 ;  /* 0x00000047140b7211 */ /* 0x000fe200018f0c0b */
[----:B--2---:R-:W-:-:S05]  /*1f70*/  HADD2.F32 R5, -RZ, R24.H0_H0 ;  /* 0x20000018ff057230 */ /* 0x004fca0000004100 */
[----:B------:R-:W-:-:S04]  /*1f80*/  FMUL R5, R5, R56 ;  /* 0x0000003805057220 */ /* 0x000fc80000400000 */
[----:B------:R-:W-:-:S05]  /*1f90*/  FFMA R5, R26, R23, R5 ;  /* 0x000000171a057223 */ /* 0x000fca0000000005 */
[----:B------:R-:W-:-:S05]  /*1fa0*/  F2FP.F16.F32.PACK_AB R5, RZ, R5 ;  /* 0x00000005ff05723e */ /* 0x000fca00000000ff */
[----:B------:R0:W-:Y:S01]  /*1fb0*/  @P2 STG.E.U16 desc[UR36][R12.64], R5 ;  /* 0x000000050c002986 */ /* 0x0001e2000c101524 */
[----:B------:R-:W-:Y:S05]  /*1fc0*/  @!P0 BRA `(.L_x_33) ;  /* 0x0000000000048947 */ /* 0x000fea0003800000 */
[----:B------:R2:W5:Y:S02]  /*1fd0*/  LDG.E.LTC128B.U16 R24, desc[UR36][R10.64+0x2] ;  /* 0x000002240a187981 */ /* 0x000564000c1e1520 */
.L_x_33:
[----:B------:R-:W-:Y:S05]  /*1fe0*/  BSYNC B1 ;  /* 0x0000000000017941 */ /* 0x000fea0003800000 */
.L_x_32:
[----:B0----5:R-:W-:Y:S01]  /*1ff0*/  HADD2.F32 R5, -RZ, R24.H0_H0 ;  /* 0x20000018ff057230 */ /* 0x021fe20000004100 */
[----:B------:R-:W-:Y:S01]  /*2000*/  ISETP.GT.AND P1, PT, R4, 0x8, PT ;  /* 0x000000080400780c */ /* 0x000fe20003f24270 */
[----:B------:R-:W-:Y:S03]  /*2010*/  BSSY B1, `(.L_x_34) ;  /* 0x0000008000017945 */ /* 0x000fe60003800000 */
[----:B------:R-:W-:Y:S01]  /*2020*/  FMUL R14, R5, R56 ;  /* 0x00000038050e7220 */ /* 0x000fe20000400000 */
[----:B------:R-:W-:-:S03]  /*2030*/  ISETP.GT.AND P2, PT, R3, RZ, P1 ;  /* 0x000000ff0300720c */ /* 0x000fc60000f44270 */
[----:B------:R-:W-:-:S05]  /*2040*/  FFMA R14, R27, R23, R14 ;  /* 0x000000171b0e7223 */ /* 0x000fca000000000e */
[----:B------:R-:W-:-:S05]  /*2050*/  F2FP.F16.F32.PACK_AB R14, RZ, R14 ;  /* 0x0000000eff0e723e */ /* 0x000fca00000000ff */
[----:B------:R0:W-:Y:S01]  /*2060*/  @P0 STG.E.U16 desc[UR36][R12.64+0x2], R14 ;  /* 0x0000020e0c000986 */ /* 0x0001e2000c101524 */
[----:B------:R-:W-:Y:S05]  /*2070*/  @!P2 BRA `(.L_x_35) ;  /* 0x000000000004a947 */ /* 0x000fea0003800000 */
[----:B------:R3:W5:Y:S02]  /*2080*/  LDG.E.LTC128B.U16 R24, desc[UR36][R6.64+0x10] ;  /* 0x0000102406187981 */ /* 0x000764000c1e1520 */
.L_x_35:
[----:B------:R-:W-:Y:S05]  /*2090*/  BSYNC B1 ;  /* 0x0000000000017941 */ /* 0x000fea0003800000 */
.L_x_34:
[----:B-----5:R-:W-:Y:S01]  /*20a0*/  HADD2.F32 R5, -RZ, R24.H0_H0 ;  /* 0x20000018ff057230 */ /* 0x020fe20000004100 */
        /* <DEDUP_REMOVED lines=9> */
.L_x_37:
[----:B------:R-:W-:Y:S05]  /*2140*/  BSYNC B1 ;  /* 0x0000000000017941 */ /* 0x000fea0003800000 */
.L_x_36:
[----:B----45:R-:W-:Y:S01]  /*2150*/  HADD2.F32 R5, -RZ, R24.H0_H0 ;  /* 0x20000018ff057230 */ /* 0x030fe20000004100 */
[----:B------:R-:W-:Y:S01]  /*2160*/  ISETP.GT.AND P1, PT, R3, 0x8, P1 ;  /* 0x000000080300780c */ /* 0x000fe20000f24270 */
[----:B------:R-:W-:Y:S03]  /*2170*/  BSSY B1, `(.L_x_38) ;  /* 0x0000007000017945 */ /* 0x000fe60003800000 */
[----:B0-----:R-:W-:-:S04]  /*2180*/  FMUL R14, R5, R56 ;  /* 0x00000038050e7220 */ /* 0x001fc80000400000 */
[----:B------:R-:W-:-:S05]  /*2190*/  FFMA R14, R29, R23, R14 ;  /* 0x000000171d0e7223 */ /* 0x000fca000000000e */
[----:B------:R-:W-:-:S05]  /*21a0*/  F2FP.F16.F32.PACK_AB R14, RZ, R14 ;  /* 0x0000000eff0e723e */ /* 0x000fca00000000ff */
[----:B------:R0:W-:Y:S01]  /*21b0*/  @P3 STG.E.U16 desc[UR36][R8.64+0x12], R14 ;  /* 0x0000120e08003986 */ /* 0x0001e2000c101524 */
[----:B------:R-:W-:Y:S05]  /*21c0*/  @!P1 BRA `(.L_x_39) ;  /* 0x0000000000049947 */ /* 0x000fea0003800000 */
[----:B------:R4:W5:Y:S02]  /*21d0*/  LDG.E.LTC128B.U16 R24, desc[UR36][R10.64+0x10] ;  /* 0x000010240a187981 */ /* 0x000964000c1e1520 */
.L_x_39:
[----:B------:R-:W-:Y:S05]  /*21e0*/  BSYNC B1 ;  /* 0x0000000000017941 */ /* 0x000fea0003800000 */
.L_x_38:
[----:B-----5:R-:W-:Y:S01]  /*21f0*/  HADD2.F32 R5, -RZ, R24.H0_H0 ;  /* 0x20000018ff057230 */ /* 0x020fe20000004100 */
[----:B------:R-:W-:Y:S01]  /*2200*/  ISETP.GT.AND P0, PT, R3, 0x8, P0 ;  /* 0x000000080300780c */ /* 0x000fe20000704270 */
[----:B------:R-:W-:Y:S03]  /*2210*/  BSSY B1, `(.L_x_40) ;  /* 0x0000007000017945 */ /* 0x000fe60003800000 */
[----:B------:R-:W-:-:S04]  /*2220*/  FMUL R5, R5, R56 ;  /* 0x0000003805057220 */ /* 0x000fc80000400000 */
[----:B------:R-:W-:-:S05]  /*2230*/  FFMA R5, R30, R23, R5 ;  /* 0x000000171e057223 */ /* 0x000fca0000000005 */
[----:B------:R-:W-:-:S05]  /*2240*/  F2FP.F16.F32.PACK_AB R5, RZ, R5 ;  /* 0x00000005ff05723e */ /* 0x000fca00000000ff */
[----:B------:R0:W-:Y:S01]  /*2250*/  @P1 STG.E.U16 desc[UR36][R12.64+0x10], R5 ;  /* 0x000010050c001986 */ /* 0x0001e2000c101524 */
[----:B------:R-:W-:Y:S05]  /*2260*/  @!P0 BRA `(.L_x_41) ;  /* 0x0000000000048947 */ /* 0x000fea0003800000 */
[----:B------:R0:W5:Y:S02]  /*2270*/  LDG.E.LTC128B.U16 R24, desc[UR36][R10.64+0x12] ;  /* 0x000012240a187981 */ /* 0x000164000c1e1520 */
.L_x_41:
[----:B------:R-:W-:Y:S05]  /*2280*/  BSYNC B1 ;  /* 0x0000000000017941 */ /* 0x000fea0003800000 */
.L_x_40:
        /* <DEDUP_REMOVED lines=10> */
.L_x_43:
[----:B------:R-:W-:Y:S05]  /*2330*/  BSYNC B1 ;  /* 0x0000000000017941 */ /* 0x000fea0003800000 */
.L_x_42:
        /* <DEDUP_REMOVED lines=10> */
.L_x_45:
[----:B------:R-:W-:Y:S05]  /*23e0*/  BSYNC B1 ;  /* 0x0000000000017941 */ /* 0x000fea0003800000 */
.L_x_44:
[----:B0----5:R-:W-:Y:S01]  /*23f0*/  HADD2.F32 R5, -RZ, R24.H0_H0 ;  /* 0x20000018ff057230 */ /* 0x021fe20000004100 */
        /* <DEDUP_REMOVED lines=8> */
.L_x_47:
[----:B------:R-:W-:Y:S05]  /*2480*/  BSYNC B1 ;  /* 0x0000000000017941 */ /* 0x000fea0003800000 */
.L_x_46:
        /* <DEDUP_REMOVED lines=9> */
.L_x_49:
[----:B------:R-:W-:Y:S05]  /*2520*/  BSYNC B1 ;  /* 0x0000000000017941 */ /* 0x000fea0003800000 */
.L_x_48:
        /* <DEDUP_REMOVED lines=10> */
.L_x_51:
[----:B------:R-:W-:Y:S05]  /*25d0*/  BSYNC B1 ;  /* 0x0000000000017941 */ /* 0x000fea0003800000 */
.L_x_50:
        /* <DEDUP_REMOVED lines=10> */
.L_x_53:
[----:B------:R-:W-:Y:S05]  /*2680*/  BSYNC B1 ;  /* 0x0000000000017941 */ /* 0x000fea0003800000 */
.L_x_52:
        /* <DEDUP_REMOVED lines=9> */
.L_x_55:
[----:B------:R-:W-:Y:S05]  /*2720*/  BSYNC B1 ;  /* 0x0000000000017941 */ /* 0x000fea0003800000 */
.L_x_54:
        /* <DEDUP_REMOVED lines=9> */
.L_x_57:
[----:B------:R-:W-:Y:S05]  /*27c0*/  BSYNC B1 ;  /* 0x0000000000017941 */ /* 0x000fea0003800000 */
.L_x_56:
        /* <DEDUP_REMOVED lines=10> */
.L_x_59:
[----:B------:R-:W-:Y:S05]  /*2870*/  BSYNC B1 ;  /* 0x0000000000017941 */ /* 0x000fea0003800000 */
.L_x_58:
        /* <DEDUP_REMOVED lines=10> */
.L_x_61:
[----:B------:R-:W-:Y:S05]  /*2920*/  BSYNC B1 ;  /* 0x0000000000017941 */ /* 0x000fea0003800000 */
.L_x_60:
        /* <DEDUP_REMOVED lines=9> */
.L_x_63:
[----:B------:R-:W-:Y:S05]  /*29c0*/  BSYNC B1 ;  /* 0x0000000000017941 */ /* 0x000fea0003800000 */
.L_x_62:
        /* <DEDUP_REMOVED lines=9> */
.L_x_65:
[----:B------:R-:W-:Y:S05]  /*2a60*/  BSYNC B1 ;  /* 0x0000000000017941 */ /* 0x000fea0003800000 */
.L_x_64:
        /* <DEDUP_REMOVED lines=10> */
.L_x_67:
[----:B------:R-:W-:Y:S05]  /*2b10*/  BSYNC B1 ;  /* 0x0000000000017941 */ /* 0x000fea0003800000 */
.L_x_66:
        /* <DEDUP_REMOVED lines=10> */
.L_x_69:
[----:B------:R-:W-:Y:S05]  /*2bc0*/  BSYNC B1 ;  /* 0x0000000000017941 */ /* 0x000fea0003800000 */
.L_x_68:
        /* <DEDUP_REMOVED lines=9> */
.L_x_71:
[----:B------:R-:W-:Y:S05]  /*2c60*/  BSYNC B1 ;  /* 0x0000000000017941 */ /* 0x000fea0003800000 */
.L_x_70:
        /* <DEDUP_REMOVED lines=9> */
.L_x_73:
[----:B------:R-:W-:Y:S05]  /*2d00*/  BSYNC B1 ;  /* 0x0000000000017941 */ /* 0x000fea0003800000 */
.L_x_72:
        /* <DEDUP_REMOVED lines=10> */
.L_x_75:
[----:B------:R-:W-:Y:S05]  /*2db0*/  BSYNC B1 ;  /* 0x0000000000017941 */ /* 0x000fea0003800000 */
.L_x_74:
        /* <DEDUP_REMOVED lines=10> */
.L_x_77:
[----:B------:R-:W-:Y:S05]  /*2e60*/  BSYNC B1 ;  /* 0x0000000000017941 */ /* 0x000fea0003800000 */
.L_x_76:
        /* <DEDUP_REMOVED lines=9> */
.L_x_79:
[----:B------:R-:W-:Y:S05]  /*2f00*/  BSYNC B1 ;  /* 0x0000000000017941 */ /* 0x000fea0003800000 */
.L_x_78:
        /* <DEDUP_REMOVED lines=9> */
.L_x_81:
[----:B------:R-:W-:Y:S05]  /*2fa0*/  BSYNC B1 ;  /* 0x0000000000017941 */ /* 0x000fea0003800000 */
.L_x_80:
        /* <DEDUP_REMOVED lines=10> */
.L_x_83:
[----:B------:R-:W-:Y:S05]  /*3050*/  BSYNC B1 ;  /* 0x0000000000017941 */ /* 0x000fea0003800000 */
.L_x_82:
[----:B-----5:R-:W-:Y:S01]  /*3060*/  HADD2.F32 R5, -RZ, R24.H0_H0 ;  /* 0x20000018ff057230 */ /* 0x020fe20000004100 */
[----:B------:R-:W-:Y:S01]  /*3070*/  ISETP.GT.AND P0, PT, R4, 0x39, PT ;  /* 0x000000390400780c */ /* 0x000fe20003f04270 */
[----:B------:R-:W-:Y:S01]  /*3080*/  @P2 IMAD.MOV.U32 R4, RZ, RZ, R8 ;  /* 0x000000ffff042224 */ /* 0x000fe200078e0008 */
[----:B------:R-:W-:Y:S02]  /*3090*/  BSSY B1, `(.L_x_84) ;  /* 0x000000a000017945 */ /* 0x000fe40003800000 */
[----:B------:R-:W-:Y:S01]  /*30a0*/  FMUL R5, R5, R56 ;  /* 0x0000003805057220 */ /* 0x000fe20000400000 */
[----:B------:R-:W-:-:S03]  /*30b0*/  ISETP.GT.AND P3, PT, R3, RZ, P0 ;  /* 0x000000ff0300720c */ /* 0x000fc60000764270 */
[----:B------:R-:W-:-:S05]  /*30c0*/  FFMA R5, R52, R23, R5 ;  /* 0x0000001734057223 */ /* 0x000fca0000000005 */
[----:B------:R-:W-:-:S04]  /*30d0*/  F2FP.F16.F32.PACK_AB R5, RZ, R5 ;  /* 0x00000005ff05723e */ /* 0x000fc800000000ff */
[----:B0-----:R-:W-:Y:S01]  /*30e0*/  PRMT R14, R5, 0x7610, R14 ;  /* 0x00007610050e7816 */ /* 0x001fe2000000000e */
[----:B------:R-:W-:-:S05]  /*30f0*/  @P2 IMAD.MOV.U32 R5, RZ, RZ, R9 ;  /* 0x000000ffff052224 */ /* 0x000fca00078e0009 */
[----:B------:R0:W-:Y:S01]  /*3100*/  @P2 STG.E.U16 desc[UR36][R4.64+0x70], R14 ;  /* 0x0000700e04002986 */ /* 0x0001e2000c101524 */
[----:B------:R-:W-:Y:S05]  /*3110*/  @!P3 BRA `(.L_x_85) ;  /* 0x000000000004b947 */ /* 0x000fea0003800000 */
[----:B------:R0:W5:Y:S02]  /*3120*/  LDG.E.LTC128B.U16 R24, desc[UR36][R6.64+0x72] ;  /* 0x0000722406187981 */ /* 0x000164000c1e1520 */
.L_x_85:
[----:B------:R-:W-:Y:S05]  /*3130*/  BSYNC B1 ;  /* 0x0000000000017941 */ /* 0x000fea0003800000 */
.L_x_84:
        /* <DEDUP_REMOVED lines=9> */
.L_x_87:
[----:B------:R-:W-:Y:S05]  /*31d0*/  BSYNC B1 ;  /* 0x0000000000017941 */ /* 0x000fea0003800000 */
.L_x_86:
[----:B-----5:R-:W-:Y:S01]  /*31e0*/  HADD2.F32 R5, -RZ, R24.H0_H0 ;  /* 0x20000018ff057230 */ /* 0x020fe20000004100 */
[----:B------:R-:W-:Y:S01]  /*31f0*/  ISETP.GT.AND P0, PT, R3, 0x8, P0 ;  /* 0x000000080300780c */ /* 0x000fe20000704270 */
[----:B0-----:R-:W-:Y:S01]  /*3200*/  @P1 IMAD.MOV.U32 R4, RZ, RZ, R12 ;  /* 0x000000ffff041224 */ /* 0x001fe200078e000c */
[----:B------:R-:W-:Y:S02]  /*3210*/  BSSY B1, `(.L_x_88) ;  /* 0x0000009000017945 */ /* 0x000fe40003800000 */
[----:B------:R-:W-:-:S04]  /*3220*/  FMUL R5, R5, R56 ;  /* 0x0000003805057220 */ /* 0x000fc80000400000 */
[----:B------:R-:W-:-:S05]  /*3230*/  FFMA R5, R54, R23, R5 ;  /* 0x0000001736057223 */ /* 0x000fca0000000005 */
[----:B------:R-:W-:-:S04]  /*3240*/  F2FP.F16.F32.PACK_AB R5, RZ, R5 ;  /* 0x00000005ff05723e */ /* 0x000fc800000000ff */
[----:B-1-3--:R-:W-:Y:S01]  /*3250*/  PRMT R6, R5, 0x7610, R6 ;  /* 0x0000761005067816 */ /* 0x00afe20000000006 */
[----:B------:R-:W-:-:S05]  /*3260*/  @P1 IMAD.MOV.U32 R5, RZ, RZ, R13 ;  /* 0x000000ffff051224 */ /* 0x000fca00078e000d */
[----:B------:R0:W-:Y:S01]  /*3270*/  @P1 STG.E.U16 desc[UR36][R4.64+0x70], R6 ;  /* 0x0000700604001986 */ /* 0x0001e2000c101524 */
[----:B------:R-:W-:Y:S05]  /*3280*/  @!P0 BRA `(.L_x_89) ;  /* 0x0000000000048947 */ /* 0x000fea0003800000 */
[----:B------:R1:W5:Y:S02]  /*3290*/  LDG.E.LTC128B.U16 R24, desc[UR36][R10.64+0x72] ;  /* 0x000072240a187981 */ /* 0x000364000c1e1520 */
.L_x_89:
[----:B------:R-:W-:Y:S05]  /*32a0*/  BSYNC B1 ;  /* 0x0000000000017941 */ /* 0x000fea0003800000 */
.L_x_88:
[----:B------:R-:W-:Y:S05]  /*32b0*/  @!P0 BRA `(.L_x_90) ;  /* 0x0000000800a88947 */ /* 0x000fea0003800000 */
[----:B-----5:R-:W-:-:S05]  /*32c0*/  HADD2.F32 R3, -RZ, R24.H0_H0 ;  /* 0x20000018ff037230 */ /* 0x020fca0000004100 */
[----:B0-----:R-:W-:-:S04]  /*32d0*/  FMUL R4, R3, R56 ;  /* 0x0000003803047220 */ /* 0x001fc80000400000 */
[----:B------:R-:W-:-:S05]  /*32e0*/  FFMA R4, R55, R23, R4 ;  /* 0x0000001737047223 */ /* 0x000fca0000000004 */
[----:B------:R-:W-:-:S05]  /*32f0*/  F2FP.F16.F32.PACK_AB R4, RZ, R4 ;  /* 0x00000004ff04723e */ /* 0x000fca00000000ff */
[----:B------:R3:W-:Y:S01]  /*3300*/  STG.E.U16 desc[UR36][R12.64+0x72], R4 ;  /* 0x000072040c007986 */ /* 0x0007e2000c101524 */
[----:B------:R-:W-:Y:S05]  /*3310*/  BRA `(.L_x_90) ;  /* 0x0000000800907947 */ /* 0x000fea0003800000 */
.L_x_29:
[----:B------:R-:W-:Y:S01]  /*3320*/  ISETP.GT.AND P0, PT, R4, 0x1, PT ;  /* 0x000000010400780c */ /* 0x000fe20003f04270 */
[----:B------:R-:W-:Y:S01]  /*3330*/  ULDC.64 UR4, c[0x0][0x5c0] ;  /* 0x0001700000047ab9 */ /* 0x000fe20000000a00 */
[-C--:B------:R-:W-:Y:S01]  /*3340*/  FMUL R24, R24, R23.reuse ;  /* 0x0000001718187220 */ /* 0x080fe20000400000 */
[-C--:B------:R-:W-:Y:S01]  /*3350*/  FMUL R25, R25, R23.reuse ;  /* 0x0000001719197220 */ /* 0x080fe20000400000 */
[----:B------:R-:W-:Y:S01]  /*3360*/  ISETP.GT.AND P3, PT, R3, RZ, P0 ;  /* 0x000000ff0300720c */ /* 0x000fe20000764270 */
[-C--:B------:R-:W-:Y:S01]  /*3370*/  FMUL R26, R26, R23.reuse ;  /* 0x000000171a1a7220 */ /* 0x080fe20000400000 */
[----:B------:R-:W-:Y:S01]  /*3380*/  LEA R6, P4, R58, UR4, 0x1 ;  /* 0x000000043a067c11 */ /* 0x000fe2000f8808ff */
[-C--:B------:R-:W-:Y:S01]  /*3390*/  FMUL R27, R27, R23.reuse ;  /* 0x000000171b1b7220 */ /* 0x080fe20000400000 */
[----:B------:R-:W-:Y:S01]  /*33a0*/  F2FP.F16.F32.PACK_AB R24, RZ, R24 ;  /* 0x00000018ff18723e */ /* 0x000fe200000000ff */
[-C--:B------:R-:W-:Y:S01]  /*33b0*/  FMUL R28, R28, R23.reuse ;  /* 0x000000171c1c7220 */ /* 0x080fe20000400000 */
[----:B------:R-:W-:Y:S01]  /*33c0*/  LEA.HI.X R7, R58, UR5, R75, 0x1, P4 ;  /* 0x000000053a077c11 */ /* 0x000fe2000a0f0c4b */
[----:B------:R-:W-:Y:S01]  /*33d0*/  FMUL R29, R29, R23 ;  /* 0x000000171d1d7220 */ /* 0x000fe20000400000 */
[----:B------:R-:W-:Y:S01]  /*33e0*/  F2FP.F16.F32.PACK_AB R25, RZ, R25 ;  /* 0x00000019ff19723e */ /* 0x000fe200000000ff */
[-C--:B------:R-:W-:Y:S01]  /*33f0*/  FMUL R30, R30, R23.reuse ;  /* 0x000000171e1e7220 */ /* 0x080fe20000400000 */
[----:B------:R-:W-:Y:S01]  /*3400*/  SHF.L.U64.HI R67, R66, 0x4, R67 ;  /* 0x0000000442437819 */ /* 0x000fe20000010243 */
[----:B------:R-:W-:Y:S01]  /*3410*/  @P1 STG.E.U16 desc[UR36][R6.64], R24 ;  /* 0x0000001806001986 */ /* 0x000fe2000c101524 */
[----:B------:R-:W-:Y:S01]  /*3420*/  ISETP.GT.AND P1, PT, R4, 0x8, PT ;  /* 0x000000080400780c */ /* 0x000fe20003f24270 */
[-C--:B------:R-:W-:Y:S01]  /*3430*/  FMUL R31, R31, R23.reuse ;  /* 0x000000171f1f7220 */ /* 0x080fe20000400000 */
[C---:B------:R-:W-:Y:S01]  /*3440*/  ISETP.GT.AND P4, PT, R3.reuse, 0x8, P0 ;  /* 0x000000080300780c */ /* 0x040fe20000784270 */
[----:B------:R-:W-:Y:S01]  /*3450*/  @P3 STG.E.U16 desc[UR36][R6.64+0x2], R25 ;  /* 0x0000021906003986 */ /* 0x000fe2000c101524 */
[----:B------:R-:W-:Y:S01]  /*3460*/  LEA R8, P3, R66, R6, 0x4 ;  /* 0x0000000642087211 */ /* 0x000fe200078620ff */
[-C--:B------:R-:W-:Y:S01]  /*3470*/  FMUL R32, R32, R23.reuse ;  /* 0x0000001720207220 */ /* 0x080fe20000400000 */
[----:B------:R-:W-:Y:S01]  /*3480*/  ISETP.GT.AND P2, PT, R3, 0x8, P2 ;  /* 0x000000080300780c */ /* 0x000fe20001744270 */
[-C--:B------:R-:W-:Y:S01]  /*3490*/  FMUL R33, R33, R23.reuse ;  /* 0x0000001721217220 */ /* 0x080fe20000400000 */
[----:B------:R-:W-:Y:S01]  /*34a0*/  ISETP.GT.AND P0, PT, R4, 0x9, PT ;  /* 0x000000090400780c */ /* 0x000fe20003f04270 */
[----:B------:R-:W-:Y:S01]  /*34b0*/  IMAD.X R9, R67, 0x1, R7, P3 ;  /* 0x0000000143097824 */ /* 0x000fe200018e0607 */
[C---:B------:R-:W-:Y:S01]  /*34c0*/  ISETP.GT.AND P5, PT, R3.reuse, RZ, P1 ;  /* 0x000000ff0300720c */ /* 0x040fe20000fa4270 */
[-C--:B------:R-:W-:Y:S01]  /*34d0*/  FMUL R34, R34, R23.reuse ;  /* 0x0000001722227220 */ /* 0x080fe20000400000 */
[----:B------:R-:W-:Y:S01]  /*34e0*/  ISETP.GT.AND P3, PT, R3, RZ, P0 ;  /* 0x000000ff0300720c */ /* 0x000fe20000764270 */
[-C--:B------:R-:W-:Y:S01]  /*34f0*/  FMUL R35, R35, R23.reuse ;  /* 0x0000001723237220 */ /* 0x080fe20000400000 */
[----:B------:R-:W-:Y:S01]  /*3500*/  F2FP.F16.F32.PACK_AB R26, RZ, R26 ;  /* 0x0000001aff1a723e */ /* 0x000fe200000000ff */
[----:B------:R-:W-:Y:S01]  /*3510*/  FMUL R36, R36, R23 ;  /* 0x0000001724247220 */ /* 0x000fe20000400000 */
[----:B------:R-:W-:Y:S01]  /*3520*/  F2FP.F16.F32.PACK_AB R27, RZ, R27 ;  /* 0x0000001bff1b723e */ /* 0x000fe200000000ff */
[----:B------:R-:W-:Y:S01]  /*3530*/  FMUL R37, R37, R23 ;  /* 0x0000001725257220 */ /* 0x000fe20000400000 */
[----:B------:R-:W-:Y:S01]  /*3540*/  F2FP.F16.F32.PACK_AB R28, RZ, R28 ;  /* 0x0000001cff1c723e */ /* 0x000fe200000000ff */
[----:B------:R-:W-:Y:S01]  /*3550*/  @P2 STG.E.U16 desc[UR36][R8.64], R26 ;  /* 0x0000001a08002986 */ /* 0x000fe2000c101524 */
[----:B------:R-:W-:Y:S01]  /*3560*/  F2FP.F16.F32.PACK_AB R29, RZ, R29 ;  /* 0x0000001dff1d723e */ /* 0x000fe200000000ff */
[-C--:B------:R-:W-:Y:S01]  /*3570*/  FMUL R38, R38, R23.reuse ;  /* 0x0000001726267220 */ /* 0x080fe20000400000 */
[----:B------:R-:W-:Y:S01]  /*3580*/  ISETP.GT.AND P2, PT, R3, 0x8, P1 ;  /* 0x000000080300780c */ /* 0x000fe20000f44270 */
[----:B------:R-:W-:Y:S01]  /*3590*/  @P4 STG.E.U16 desc[UR36][R8.64+0x2], R27 ;  /* 0x0000021b08004986 */ /* 0x000fe2000c101524 */
[----:B------:R-:W-:Y:S01]  /*35a0*/  ISETP.GT.AND P1, PT, R4, 0x10, PT ;  /* 0x000000100400780c */ /* 0x000fe20003f24270 */
[-C--:B------:R-:W-:Y:S01]  /*35b0*/  FMUL R39, R39, R23.reuse ;  /* 0x0000001727277220 */ /* 0x080fe20000400000 */
[----:B------:R-:W-:Y:S01]  /*35c0*/  F2FP.F16.F32.PACK_AB R30, RZ, R30 ;  /* 0x0000001eff1e723e */ /* 0x000fe200000000ff */
[----:B------:R-:W-:Y:S01]  /*35d0*/  @P5 STG.E.U16 desc[UR36][R6.64+0x10], R28 ;  /* 0x0000101c06005986 */ /* 0x000fe2000c101524 */
[C---:B------:R-:W-:Y:S01]  /*35e0*/  ISETP.GT.AND P4, PT, R3.reuse, RZ, P1 ;  /* 0x000000ff0300720c */ /* 0x040fe20000f84270 */
[----:B------:R-:W-:Y:S01]  /*35f0*/  FMUL R40, R40, R23 ;  /* 0x0000001728287220 */ /* 0x000fe20000400000 */
[----:B------:R-:W-:Y:S01]  /*3600*/  F2FP.F16.F32.PACK_AB R31, RZ, R31 ;  /* 0x0000001fff1f723e */ /* 0x000fe200000000ff */
[----:B------:R-:W-:Y:S01]  /*3610*/  @P3 STG.E.U16 desc[UR36][R6.64+0x12], R29 ;  /* 0x0000121d06003986 */ /* 0x000fe2000c101524 */
[----:B------:R-:W-:Y:S01]  /*3620*/  ISETP.GT.AND P3, PT, R3, 0x8, P0 ;  /* 0x000000080300780c */ /* 0x000fe20000764270 */
[-C--:B------:R-:W-:Y:S01]  /*3630*/  FMUL R41, R41, R23.reuse ;  /* 0x0000001729297220 */ /* 0x080fe20000400000 */
[----:B------:R-:W-:Y:S01]  /*3640*/  ISETP.GT.AND P0, PT, R4, 0x11, PT ;  /* 0x000000110400780c */ /* 0x000fe20003f04270 */
[----:B------:R-:W-:Y:S01]  /*3650*/  @P2 STG.E.U16 desc[UR36][R8.64+0x10], R30 ;  /* 0x0000101e08002986 */ /* 0x000fe2000c101524 */
[----:B------:R-:W-:Y:S01]  /*3660*/  F2FP.F16.F32.PACK_AB R32, RZ, R32 ;  /* 0x00000020ff20723e */ /* 0x000fe200000000ff */
[-C--:B------:R-:W-:Y:S01]  /*3670*/  FMUL R42, R42, R23.reuse ;  /* 0x000000172a2a7220 */ /* 0x080fe20000400000 */
[----:B------:R-:W-:Y:S01]  /*3680*/  ISETP.GT.AND P5, PT, R3, RZ, P0 ;  /* 0x000000ff0300720c */ /* 0x000fe200007a4270 */
[-C--:B------:R-:W-:Y:S01]  /*3690*/  FMUL R43, R43, R23.reuse ;  /* 0x000000172b2b7220 */ /* 0x080fe20000400000 */
[----:B------:R-:W-:Y:S01]  /*36a0*/  ISETP.GT.AND P2, PT, R3, 0x8, P1 ;  /* 0x000000080300780c */ /* 0x000fe20000f44270 */
[-C--:B------:R-:W-:Y:S01]  /*36b0*/  FMUL R44, R44, R23.reuse ;  /* 0x000000172c2c7220 */ /* 0x080fe20000400000 */
[----:B------:R-:W-:Y:S01]  /*36c0*/  ISETP.GT.AND P1, PT, R4, 0x18, PT ;  /* 0x000000180400780c */ /* 0x000fe20003f24270 */
[----:B------:R-:W-:Y:S01]  /*36d0*/  FMUL R45, R45, R23 ;  /* 0x000000172d2d7220 */ /* 0x000fe20000400000 */
[----:B------:R-:W-:Y:S01]  /*36e0*/  F2FP.F16.F32.PACK_AB R33, RZ, R33 ;  /* 0x00000021ff21723e */ /* 0x000fe200000000ff */
[----:B------:R-:W-:Y:S01]  /*36f0*/  @P3 STG.E.U16 desc[UR36][R8.64+0x12], R31 ;  /* 0x0000121f08003986 */ /* 0x000fe2000c101524 */
[C---:B------:R-:W-:Y:S01]  /*3700*/  ISETP.GT.AND P3, PT, R3.reuse, 0x8, P0 ;  /* 0x000000080300780c */ /* 0x040fe20000764270 */
[-C--:B------:R-:W-:Y:S01]  /*3710*/  FMUL R46, R46, R23.reuse ;  /* 0x000000172e2e7220 */ /* 0x080fe20000400000 */
[----:B------:R-:W-:Y:S01]  /*3720*/  ISETP.GT.AND P0, PT, R4, 0x19, PT ;  /* 0x000000190400780c */ /* 0x000fe20003f04270 */
[----:B------:R-:W-:Y:S01]  /*3730*/  @P4 STG.E.U16 desc[UR36][R6.64+0x20], R32 ;  /* 0x0000202006004986 */ /* 0x000fe2000c101524 */
[----:B------:R-:W-:Y:S01]  /*3740*/  ISETP.GT.AND P4, PT, R3, RZ, P1 ;  /* 0x000000ff0300720c */ /* 0x000fe20000f84270 */
[-C--:B------:R-:W-:Y:S01]  /*3750*/  FMUL R47, R47, R23.reuse ;  /* 0x000000172f2f7220 */ /* 0x080fe20000400000 */
[----:B------:R-:W-:Y:S01]  /*3760*/  F2FP.F16.F32.PACK_AB R34, RZ, R34 ;  /* 0x00000022ff22723e */ /* 0x000fe200000000ff */
[----:B------:R-:W-:Y:S01]  /*3770*/  @P5 STG.E.U16 desc[UR36][R6.64+0x22], R33 ;  /* 0x0000222106005986 */ /* 0x000fe2000c101524 */
[----:B------:R-:W-:Y:S01]  /*3780*/  ISETP.GT.AND P5, PT, R3, RZ, P0 ;  /* 0x000000ff0300720c */ /* 0x000fe200007a4270 */
[----:B------:R-:W-:Y:S01]  /*3790*/  FMUL R48, R48, R23 ;  /* 0x0000001730307220 */ /* 0x000fe20000400000 */
[----:B------:R-:W-:Y:S01]  /*37a0*/  F2FP.F16.F32.PACK_AB R35, RZ, R35 ;  /* 0x00000023ff23723e */ /* 0x000fe200000000ff */
[----:B------:R-:W-:Y:S01]  /*37b0*/  @P2 STG.E.U16 desc[UR36][R8.64+0x20], R34 ;  /* 0x0000202208002986 */ /* 0x000fe2000c101524 */
[----:B------:R-:W-:Y:S01]  /*37c0*/  F2FP.F16.F32.PACK_AB R36, RZ, R36 ;  /* 0x00000024ff24723e */ /* 0x000fe200000000ff */
[-C--:B------:R-:W-:Y:S01]  /*37d0*/  FMUL R49, R49, R23.reuse ;  /* 0x0000001731317220 */ /* 0x080fe20000400000 */
[C---:B------:R-:W-:Y:S01]  /*37e0*/  ISETP.GT.AND P2, PT, R3.reuse, 0x8, P1 ;  /* 0x000000080300780c */ /* 0x040fe20000f44270 */
[----:B------:R-:W-:Y:S01]  /*37f0*/  @P3 STG.E.U16 desc[UR36][R8.64+0x22], R35 ;  /* 0x0000222308003986 */ /* 0x000fe2000c101524 */
[----:B------:R-:W-:Y:S01]  /*3800*/  ISETP.GT.AND P1, PT, R4, 0x20, PT ;  /* 0x000000200400780c */ /* 0x000fe20003f24270 */
[----:B------:R-:W-:Y:S01]  /*3810*/  FMUL R50, R50, R23 ;  /* 0x0000001732327220 */ /* 0x000fe20000400000 */
[----:B------:R-:W-:Y:S01]  /*3820*/  F2FP.F16.F32.PACK_AB R37, RZ, R37 ;  /* 0x00000025ff25723e */ /* 0x000fe200000000ff */
[----:B------:R-:W-:Y:S01]  /*3830*/  @P4 STG.E.U16 desc[UR36][R6.64+0x30], R36 ;  /* 0x0000302406004986 */ /* 0x000fe2000c101524 */
[----:B------:R-:W-:Y:S01]  /*3840*/  ISETP.GT.AND P3, PT, R3, 0x8, P0 ;  /* 0x000000080300780c */ /* 0x000fe20000764270 */
[-C--:B------:R-:W-:Y:S01]  /*3850*/  FMUL R51, R51, R23.reuse ;  /* 0x0000001733337220 */ /* 0x080fe20000400000 */
[----:B------:R-:W-:Y:S01]  /*3860*/  ISETP.GT.AND P0, PT, R4, 0x21, PT ;  /* 0x000000210400780c */ /* 0x000fe20003f04270 */
[----:B------:R-:W-:Y:S01]  /*3870*/  @P5 STG.E.U16 desc[UR36][R6.64+0x32], R37 ;  /* 0x0000322506005986 */ /* 0x000fe2000c101524 */
        /* <DEDUP_REMOVED lines=10> */
[----:B------:R-:W-:-:S02]  /*3920*/  F2FP.F16.F32.PACK_AB R41, RZ, R41 ;  /* 0x00000029ff29723e */ /* 0x000fc400000000ff */
[C---:B------:R-:W-:Y:S01]  /*3930*/  ISETP.GT.AND P1, PT, R3.reuse, 0x8, P1 ;  /* 0x000000080300780c */ /* 0x040fe20000f24270 */
[----:B------:R-:W-:Y:S01]  /*3940*/  @P3 STG.E.U16 desc[UR36][R8.64+0x32], R39 ;  /* 0x0000322708003986 */ /* 0x000fe2000c101524 */
[C---:B------:R-:W-:Y:S02]  /*3950*/  ISETP.GT.AND P2, PT, R3.reuse, 0x8, P0 ;  /* 0x000000080300780c */ /* 0x040fe40000744270 */
[C---:B------:R-:W-:Y:S01]  /*3960*/  ISETP.GT.AND P0, PT, R4.reuse, 0x29, PT ;  /* 0x000000290400780c */ /* 0x040fe20003f04270 */
[----:B------:R-:W-:Y:S01]  /*3970*/  @P4 STG.E.U16 desc[UR36][R6.64+0x40], R40 ;  /* 0x0000402806004986 */ /* 0x000fe2000c101524 */
[----:B------:R-:W-:Y:S02]  /*3980*/  ISETP.GT.AND P4, PT, R4, 0x28, PT ;  /* 0x000000280400780c */ /* 0x000fe40003f84270 */
[----:B------:R-:W-:Y:S01]  /*3990*/  F2FP.F16.F32.PACK_AB R42, RZ, R42 ;  /* 0x0000002aff2a723e */ /* 0x000fe200000000ff */
[----:B------:R-:W-:Y:S01]  /*39a0*/  @P5 STG.E.U16 desc[UR36][R6.64+0x42], R41 ;  /* 0x0000422906005986 */ /* 0x000fe2000c101524 */
[----:B------:R-:W-:-:S02]  /*39b0*/  ISETP.GT.AND P5, PT, R3, RZ, P4 ;  /* 0x000000ff0300720c */ /* 0x000fc400027a4270 */
[C---:B------:R-:W-:Y:S01]  /*39c0*/  ISETP.GT.AND P3, PT, R3.reuse, RZ, P0 ;  /* 0x000000ff0300720c */ /* 0x040fe20000764270 */
[----:B------:R-:W-:Y:S01]  /*39d0*/  @P1 STG.E.U16 desc[UR36][R8.64+0x40], R42 ;  /* 0x0000402a08001986 */ /* 0x000fe2000c101524 */
[----:B------:R-:W-:Y:S02]  /*39e0*/  F2FP.F16.F32.PACK_AB R43, RZ, R43 ;  /* 0x0000002bff2b723e */ /* 0x000fe400000000ff */
[----:B------:R-:W-:Y:S02]  /*39f0*/  F2FP.F16.F32.PACK_AB R44, RZ, R44 ;  /* 0x0000002cff2c723e */ /* 0x000fe400000000ff */
[C---:B------:R-:W-:Y:S01]  /*3a00*/  ISETP.GT.AND P4, PT, R3.reuse, 0x8, P4 ;  /* 0x000000080300780c */ /* 0x040fe20002784270 */
[----:B------:R-:W-:Y:S01]  /*3a10*/  @P2 STG.E.U16 desc[UR36][R8.64+0x42], R43 ;  /* 0x0000422b08002986 */ /* 0x000fe2000c101524 */
[----:B------:R-:W-:Y:S02]  /*3a20*/  F2FP.F16.F32.PACK_AB R45, RZ, R45 ;  /* 0x0000002dff2d723e */ /* 0x000fe400000000ff */
[----:B------:R-:W-:Y:S01]  /*3a30*/  ISETP.GT.AND P2, PT, R4, 0x31, PT ;  /* 0x000000310400780c */ /* 0x000fe20003f44270 */
[----:B------:R-:W-:Y:S01]  /*3a40*/  @P5 STG.E.U16 desc[UR36][R6.64+0x50], R44 ;  /* 0x0000502c06005986 */ /* 0x000fe2000c101524 */
[----:B------:R-:W-:-:S02]  /*3a50*/  ISETP.GT.AND P5, PT, R3, 0x8, P0 ;  /* 0x000000080300780c */ /* 0x000fc400007a4270 */
[C---:B------:R-:W-:Y:S01]  /*3a60*/  ISETP.GT.AND P1, PT, R4.reuse, 0x38, PT ;  /* 0x000000380400780c */ /* 0x040fe20003f24270 */
[----:B------:R-:W-:Y:S01]  /*3a70*/  @P3 STG.E.U16 desc[UR36][R6.64+0x52], R45 ;  /* 0x0000522d06003986 */ /* 0x000fe2000c101524 */
[C---:B------:R-:W-:Y:S02]  /*3a80*/  ISETP.GT.AND P3, PT, R4.reuse, 0x30, PT ;  /* 0x000000300400780c */ /* 0x040fe40003f64270 */
[----:B------:R-:W-:Y:S01]  /*3a90*/  ISETP.GT.AND P0, PT, R4, 0x39, PT ;  /* 0x000000390400780c */ /* 0x000fe20003f04270 */
[----:B------:R-:W-:Y:S01]  /*3aa0*/  @P4 IMAD.MOV.U32 R4, RZ, RZ, R8 ;  /* 0x000000ffff044224 */ /* 0x000fe200078e0008 */
[----:B------:R-:W-:Y:S01]  /*3ab0*/  F2FP.F16.F32.PACK_AB R46, RZ, R46 ;  /* 0x0000002eff2e723e */ /* 0x000fe200000000ff */
[----:B------:R-:W-:Y:S01]  /*3ac0*/  @P4 IMAD.MOV.U32 R5, RZ, RZ, R9 ;  /* 0x000000ffff054224 */ /* 0x000fe200078e0009 */
[----:B------:R-:W-:Y:S02]  /*3ad0*/  F2FP.F16.F32.PACK_AB R47, RZ, R47 ;  /* 0x0000002fff2f723e */ /* 0x000fe400000000ff */
[----:B------:R-:W-:-:S02]  /*3ae0*/  F2FP.F16.F32.PACK_AB R48, RZ, R48 ;  /* 0x00000030ff30723e */ /* 0x000fc400000000ff */
[----:B------:R0:W-:Y:S01]  /*3af0*/  @P4 STG.E.U16 desc[UR36][R4.64+0x50], R46 ;  /* 0x0000502e04004986 */ /* 0x0001e2000c101524 */
[C---:B------:R-:W-:Y:S02]  /*3b00*/  ISETP.GT.AND P4, PT, R3.reuse, RZ, P2 ;  /* 0x000000ff0300720c */ /* 0x040fe40001784270 */
[----:B------:R-:W-:Y:S02]  /*3b10*/  F2FP.F16.F32.PACK_AB R49, RZ, R49 ;  /* 0x00000031ff31723e */ /* 0x000fe400000000ff */
[----:B------:R-:W-:Y:S02]  /*3b20*/  ISETP.GT.AND P2, PT, R3, 0x8, P2 ;  /* 0x000000080300780c */ /* 0x000fe40001744270 */
[----:B------:R-:W-:Y:S02]  /*3b30*/  F2FP.F16.F32.PACK_AB R50, RZ, R50 ;  /* 0x00000032ff32723e */ /* 0x000fe400000000ff */
[----:B------:R-:W-:Y:S02]  /*3b40*/  F2FP.F16.F32.PACK_AB R51, RZ, R51 ;  /* 0x00000033ff33723e */ /* 0x000fe400000000ff */
[----:B------:R-:W-:Y:S01]  /*3b50*/  F2FP.F16.F32.PACK_AB R52, RZ, R52 ;  /* 0x00000034ff34723e */ /* 0x000fe200000000ff */
[----:B0-----:R-:W-:Y:S01]  /*3b60*/  @P5 IMAD.MOV.U32 R4, RZ, RZ, R8 ;  /* 0x000000ffff045224 */ /* 0x001fe200078e0008 */
[----:B------:R-:W-:Y:S01]  /*3b70*/  F2FP.F16.F32.PACK_AB R53, RZ, R53 ;  /* 0x00000035ff35723e */ /* 0x000fe200000000ff */
[----:B------:R-:W-:Y:S01]  /*3b80*/  @P5 IMAD.MOV.U32 R5, RZ, RZ, R9 ;  /* 0x000000ffff055224 */ /* 0x000fe200078e0009 */
[----:B------:R-:W-:-:S02]  /*3b90*/  F2FP.F16.F32.PACK_AB R54, RZ, R54 ;  /* 0x00000036ff36723e */ /* 0x000fc400000000ff */
[----:B------:R-:W-:Y:S02]  /*3ba0*/  F2FP.F16.F32.PACK_AB R55, RZ, R55 ;  /* 0x00000037ff37723e */ /* 0x000fe400000000ff */
[----:B------:R0:W-:Y:S01]  /*3bb0*/  @P5 STG.E.U16 desc[UR36][R4.64+0x52], R47 ;  /* 0x0000522f04005986 */ /* 0x0001e2000c101524 */
[C---:B------:R-:W-:Y:S02]  /*3bc0*/  ISETP.GT.AND P5, PT, R3.reuse, RZ, P3 ;  /* 0x000000ff0300720c */ /* 0x040fe40001fa4270 */
[----:B------:R-:W-:-:S11]  /*3bd0*/  ISETP.GT.AND P3, PT, R3, 0x8, P3 ;  /* 0x000000080300780c */ /* 0x000fd60001f64270 */
[----:B0-----:R-:W-:Y:S02]  /*3be0*/  @P5 IMAD.MOV.U32 R4, RZ, RZ, R6 ;  /* 0x000000ffff045224 */ /* 0x001fe400078e0006 */
[----:B------:R-:W-:-:S05]  /*3bf0*/  @P5 IMAD.MOV.U32 R5, RZ, RZ, R7 ;  /* 0x000000ffff055224 */ /* 0x000fca00078e0007 */
[----:B------:R0:W-:Y:S01]  /*3c00*/  @P5 STG.E.U16 desc[UR36][R4.64+0x60], R48 ;  /* 0x0000603004005986 */ /* 0x0001e2000c101524 */
[C---:B------:R-:W-:Y:S02]  /*3c10*/  ISETP.GT.AND P5, PT, R3.reuse, RZ, P0 ;  /* 0x000000ff0300720c */ /* 0x040fe400007a4270 */
[----:B------:R-:W-:Y:S01]  /*3c20*/  ISETP.GT.AND P0, PT, R3, 0x8, P0 ;  /* 0x000000080300780c */ /* 0x000fe20000704270 */
[----:B0-----:R-:W-:Y:S02]  /*3c30*/  @P4 IMAD.MOV.U32 R4, RZ, RZ, R6 ;  /* 0x000000ffff044224 */ /* 0x001fe400078e0006 */
[----:B------:R-:W-:-:S05]  /*3c40*/  @P4 IMAD.MOV.U32 R5, RZ, RZ, R7 ;  /* 0x000000ffff054224 */ /* 0x000fca00078e0007 */
[----:B------:R0:W-:Y:S01]  /*3c50*/  @P4 STG.E.U16 desc[UR36][R4.64+0x62], R49 ;  /* 0x0000623104004986 */ /* 0x0001e2000c101524 */
[C---:B------:R-:W-:Y:S02]  /*3c60*/  ISETP.GT.AND P4, PT, R3.reuse, RZ, P1 ;  /* 0x000000ff0300720c */ /* 0x040fe40000f84270 */
[----:B------:R-:W-:Y:S01]  /*3c70*/  ISETP.GT.AND P1, PT, R3, 0x8, P1 ;  /* 0x000000080300780c */ /* 0x000fe20000f24270 */
[----:B0-----:R-:W-:Y:S02]  /*3c80*/  @P3 IMAD.MOV.U32 R4, RZ, RZ, R8 ;  /* 0x000000ffff043224 */ /* 0x001fe400078e0008 */
[----:B------:R-:W-:-:S05]  /*3c90*/  @P3 IMAD.MOV.U32 R5, RZ, RZ, R9 ;  /* 0x000000ffff053224 */ /* 0x000fca00078e0009 */
[----:B------:R0:W-:Y:S02]  /*3ca0*/  @P3 STG.E.U16 desc[UR36][R4.64+0x60], R50 ;  /* 0x0000603204003986 */ /* 0x0001e4000c101524 */
[----:B0-----:R-:W-:Y:S02]  /*3cb0*/  @P2 IMAD.MOV.U32 R4, RZ, RZ, R8 ;  /* 0x000000ffff042224 */ /* 0x001fe400078e0008 */
[----:B------:R-:W-:-:S05]  /*3cc0*/  @P2 IMAD.MOV.U32 R5, RZ, RZ, R9 ;  /* 0x000000ffff052224 */ /* 0x000fca00078e0009 */
[----:B------:R0:W-:Y:S02]  /*3cd0*/  @P2 STG.E.U16 desc[UR36][R4.64+0x62], R51 ;  /* 0x0000623304002986 */ /* 0x0001e4000c101524 */
[----:B0-----:R-:W-:Y:S02]  /*3ce0*/  @P4 IMAD.MOV.U32 R4, RZ, RZ, R6 ;  /* 0x000000ffff044224 */ /* 0x001fe400078e0006 */
[----:B------:R-:W-:-:S05]  /*3cf0*/  @P4 IMAD.MOV.U32 R5, RZ, RZ, R7 ;  /* 0x000000ffff054224 */ /* 0x000fca00078e0007 */
[----:B------:R0:W-:Y:S04]  /*3d00*/  @P4 STG.E.U16 desc[UR36][R4.64+0x70], R52 ;  /* 0x0000703404004986 */ /* 0x0001e8000c101524 */
[----:B------:R1:W-:Y:S01]  /*3d10*/  @P5 STG.E.U16 desc[UR36][R6.64+0x72], R53 ;  /* 0x0000723506005986 */ /* 0x0003e2000c101524 */
[----:B0-----:R-:W-:Y:S02]  /*3d20*/  @P1 IMAD.MOV.U32 R4, RZ, RZ, R8 ;  /* 0x000000ffff041224 */ /* 0x001fe400078e0008 */
[----:B------:R-:W-:-:S05]  /*3d30*/  @P1 IMAD.MOV.U32 R5, RZ, RZ, R9 ;  /* 0x000000ffff051224 */ /* 0x000fca00078e0009 */
[----:B------:R1:W-:Y:S04]  /*3d40*/  @P1 STG.E.U16 desc[UR36][R4.64+0x70], R54 ;  /* 0x0000703604001986 */ /* 0x0003e8000c101524 */
[----:B------:R1:W-:Y:S02]  /*3d50*/  @P0 STG.E.U16 desc[UR36][R8.64+0x72], R55 ;  /* 0x0000723708000986 */ /* 0x0003e4000c101524 */
.L_x_90:
[----:B------:R-:W-:Y:S05]  /*3d60*/  BSYNC B0 ;  /* 0x0000000000007941 */ /* 0x000fea0003800000 */
.L_x_28:
[----:B------:R-:W-:Y:S01]  /*3d70*/  ULDC UR4, c[0x0][0xc] ;  /* 0x0000030000047ab9 */ /* 0x000fe20000000800 */
[----:B------:R-:W-:Y:S01]  /*3d80*/  ULDC UR5, c[0x0][0x10] ;  /* 0x0000040000057ab9 */ /* 0x000fe20000000800 */
[----:B------:R-:W0:Y:S01]  /*3d90*/  LDC R3, c[0x0][0x14] ;  /* 0x00000500ff037b82 */ /* 0x000e220000000800 */
[----:B------:R-:W-:Y:S01]  /*3da0*/  UIMAD.WIDE.U32 UR4, UR4, UR5, URZ ;  /* 0x00000005040472a5 */ /* 0x000fe2000f8e003f */
[----:B------:R-:W-:Y:S02]  /*3db0*/  IMAD.MOV.U32 R59, RZ, RZ, -0x1 ;  /* 0xffffffffff3b7424 */ /* 0x000fe400078e00ff */
[----:B------:R-:W-:-:S03]  /*3dc0*/  IMAD.MOV.U32 R57, RZ, RZ, -0x1 ;  /* 0xffffffffff397424 */ /* 0x000fc600078e00ff */
[----:B0-----:R-:W-:-:S04]  /*3dd0*/  IMAD.WIDE.U32 R16, R3, UR4, R16 ;  /* 0x0000000403107c25 */ /* 0x001fc8000f8e0010 */
[----:B------:R-:W-:Y:S01]  /*3de0*/  IMAD R3, R3, UR5, RZ ;  /* 0x0000000503037c24 */ /* 0x000fe2000f8e02ff */
[----:B------:R-:W-:Y:S02]  /*3df0*/  ULDC.64 UR4, c[0x0][0x650] ;  /* 0x0001940000047ab9 */ /* 0x000fe40000000a00 */
[----:B------:R-:W-:Y:S01]  /*3e00*/  ISETP.GE.U32.AND P0, PT, R16, UR4, PT ;  /* 0x0000000410007c0c */ /* 0x000fe2000bf06070 */
[--C-:B------:R-:W-:Y:S01]  /*3e10*/  IMAD.IADD R17, R17, 0x1, R3.reuse ;  /* 0x0000000111117824 */ /* 0x100fe200078e0203 */
[----:B------:R-:W-:-:S04]  /*3e20*/  PRMT R3, RZ, 0x7610, R3 ;  /* 0x00007610ff037816 */ /* 0x000fc80000000003 */
[----:B------:R-:W-:-:S13]  /*3e30*/  ISETP.GE.U32.AND.EX P0, PT, R17, UR5, PT, P0 ;  /* 0x0000000511007c0c */ /* 0x000fda000bf06100 */
[----:B------:R-:W-:Y:S05]  /*3e40*/  @P0 BRA `(.L_x_91) ;  /* 0x0000000400640947 */ /* 0x000fea0003800000 */
[----:B---3--:R-:W0:Y:S01]  /*3e50*/  S2R R12, SR_CTAID.X ;  /* 0x00000000000c7919 */ /* 0x008e220000002500 */
[----:B-12-4-:R-:W1:Y:S01]  /*3e60*/  LDC.64 R10, c[0x0][0x628] ;  /* 0x00018a00ff0a7b82 */ /* 0x016e620000000a00 */
[----:B------:R-:W-:Y:S01]  /*3e70*/  ULDC UR4, c[0x0][0x150] ;  /* 0x0000540000047ab9 */ /* 0x000fe20000000800 */
[----:B------:R-:W-:Y:S01]  /*3e80*/  IMAD.MOV.U32 R8, RZ, RZ, R16 ;  /* 0x000000ffff087224 */ /* 0x000fe200078e0010 */
[----:B-----5:R-:W2:Y:S01]  /*3e90*/  S2R R24, SR_CTAID.Y ;  /* 0x0000000000187919 */ /* 0x020ea20000002600 */
[----:B------:R-:W-:-:S04]  /*3ea0*/  IMAD.MOV.U32 R9, RZ, RZ, R17 ;  /* 0x000000ffff097224 */ /* 0x000fc800078e0011 */
[----:B------:R-:W3:Y:S08]  /*3eb0*/  LDC R21, c[0x0][0x144] ;  /* 0x00005100ff157b82 */ /* 0x000ef00000000800 */
[----:B------:R-:W4:Y:S08]  /*3ec0*/  LDC R0, c[0x0][0x630] ;  /* 0x00018c00ff007b82 */ /* 0x000f300000000800 */
[----:B------:R-:W2:Y:S01]  /*3ed0*/  LDC.64 R14, c[0x0][0x620] ;  /* 0x00018800ff0e7b82 */ /* 0x000ea20000000a00 */
[----:B-1----:R-:W-:-:S04]  /*3ee0*/  ISETP.NE.U32.AND P0, PT, R10, RZ, PT ;  /* 0x000000ff0a00720c */ /* 0x002fc80003f05070 */
[----:B------:R-:W-:Y:S02]  /*3ef0*/  ISETP.NE.AND.EX P0, PT, R11, RZ, PT, P0 ;  /* 0x000000ff0b00720c */ /* 0x000fe40003f05300 */
[----:B0-----:R-:W-:-:S05]  /*3f00*/  I2FP.F32.U32 R3, R12 ;  /* 0x0000000c00037245 */ /* 0x001fca0000201000 */
[----:B------:R-:W-:-:S04]  /*3f10*/  FMUL R3, R3, UR4 ;  /* 0x0000000403037c20 */ /* 0x000fc80008400000 */
[----:B------:R0:W1:Y:S02]  /*3f20*/  F2I.U32.TRUNC.NTZ R20, R3 ;  /* 0x0000000300147305 */ /* 0x000064000020f000 */
[----:B---34-:R-:W-:Y:S05]  /*3f30*/  @!P0 BRA `(.L_x_92) ;  /* 0x0000000000288947 */ /* 0x018fea0003800000 */
[----:B0-----:R-:W0:Y:S02]  /*3f40*/  LDC R3, c[0x0][0x634] ;  /* 0x00018d00ff037b82 */ /* 0x001e240000000800 */
        /* <DEDUP_REMOVED lines=9> */
.L_x_92:
[----:B------:R-:W3:Y:S01]  /*3fe0*/  LDC.64 R28, c[0x0][0x640] ;  /* 0x00019000ff1c7b82 */ /* 0x000ee20000000a00 */
[-CC-:B------:R-:W-:Y:S01]  /*3ff0*/  SHF.R.U64 R57, R8, R0.reuse, R9.reuse ;  /* 0x0000000008397219 */ /* 0x180fe20000001209 */
[----:B-1----:R-:W-:Y:S01]  /*4000*/  IMAD.MOV R20, RZ, RZ, -R20 ;  /* 0x000000ffff147224 */ /* 0x002fe200078e0a14 */
[----:B------:R-:W-:Y:S01]  /*4010*/  SHF.R.U32.HI R0, RZ, R0, R9 ;  /* 0x00000000ff007219 */ /* 0x000fe20000011609 */
[----:B------:R-:W-:Y:S01]  /*4020*/  ULDC UR4, c[0x0][0x154] ;  /* 0x0000550000047ab9 */ /* 0x000fe20000000800 */
[----:B0-----:R-:W-:Y:S01]  /*4030*/  IADD3 R3, P0, RZ, -R57, RZ ;  /* 0x80000039ff037210 */ /* 0x001fe20007f1e0ff */
[----:B------:R-:W-:Y:S02]  /*4040*/  IMAD R21, R21, R20, R12 ;  /* 0x0000001415157224 */ /* 0x000fe400078e020c */
[----:B------:R-:W0:Y:S01]  /*4050*/  LDC R6, c[0x0][0x618] ;  /* 0x00018600ff067b82 */ /* 0x000e220000000800 */
[----:B------:R-:W-:Y:S02]  /*4060*/  IMAD.MOV.U32 R7, RZ, RZ, 0x1 ;  /* 0x00000001ff077424 */ /* 0x000fe400078e00ff */
[----:B------:R-:W-:-:S04]  /*4070*/  IMAD.X R5, RZ, RZ, ~R0, P0 ;  /* 0x000000ffff057224 */ /* 0x000fc800000e0e00 */
[-C--:B--2---:R-:W-:Y:S01]  /*4080*/  IMAD R0, R5, R14.reuse, RZ ;  /* 0x0000000e05007224 */ /* 0x084fe200078e02ff */
[----:B------:R-:W1:Y:S01]  /*4090*/  LDC R8, c[0x0][0x608] ;  /* 0x00018200ff087b82 */ /* 0x000e620000000800 */
[----:B------:R-:W-:-:S04]  /*40a0*/  IMAD.WIDE.U32 R4, R3, R14, R16 ;  /* 0x0000000e03047225 */ /* 0x000fc800078e0010 */
[----:B------:R-:W-:Y:S01]  /*40b0*/  IMAD R3, R3, R15, R0 ;  /* 0x0000000f03037224 */ /* 0x000fe200078e0200 */
[----:B------:R-:W-:Y:S02]  /*40c0*/  I2FP.F32.U32 R0, R24 ;  /* 0x0000001800007245 */ /* 0x000fe40000201000 */
[----:B------:R-:W2:Y:S01]  /*40d0*/  LDC R26, c[0x0][0x658] ;  /* 0x00019600ff1a7b82 */ /* 0x000ea20000000800 */
[----:B------:R-:W-:Y:S01]  /*40e0*/  IMAD.IADD R3, R5, 0x1, R3 ;  /* 0x0000000105037824 */ /* 0x000fe200078e0203 */
[----:B---3--:R-:W-:Y:S01]  /*40f0*/  ISETP.NE.U32.AND P0, PT, R28, RZ, PT ;  /* 0x000000ff1c00720c */ /* 0x008fe20003f05070 */
[----:B------:R-:W-:Y:S01]  /*4100*/  FMUL R0, R0, UR4 ;  /* 0x0000000400007c20 */ /* 0x000fe20008400000 */
[----:B------:R-:W-:Y:S02]  /*4110*/  IMAD.MOV.U32 R5, RZ, RZ, -0x1 ;  /* 0xffffffffff057424 */ /* 0x000fe400078e00ff */
[----:B------:R-:W-:Y:S01]  /*4120*/  ISETP.NE.AND.EX P0, PT, R29, RZ, PT, P0 ;  /* 0x000000ff1d00720c */ /* 0x000fe20003f05300 */
[----:B------:R3:W4:Y:S01]  /*4130*/  F2I.U32.TRUNC.NTZ R13, R0 ;  /* 0x00000000000d7305 */ /* 0x000722000020f000 */
[----:B------:R-:W3:Y:S01]  /*4140*/  LDC R15, c[0x0][0x148] ;  /* 0x00005200ff0f7b82 */ /* 0x000ee20000000800 */
[----:B0-----:R-:W-:-:S02]  /*4150*/  SHF.R.U64 R12, R4, R6, R3 ;  /* 0x00000006040c7219 */ /* 0x001fc40000001203 */
[----:B------:R-:W-:-:S05]  /*4160*/  SHF.R.U32.HI R3, RZ, R6, R3 ;  /* 0x00000006ff037219 */ /* 0x000fca0000011603 */
[----:B------:R-:W0:Y:S01]  /*4170*/  LDC R20, c[0x0][0x600] ;  /* 0x00018000ff147b82 */ /* 0x000e220000000800 */
[-CC-:B-1----:R-:W-:Y:S02]  /*4180*/  SHF.R.U64 R10, R12, R8.reuse, R3.reuse ;  /* 0x000000080c0a7219 */ /* 0x182fe40000001203 */
[----:B------:R-:W-:-:S05]  /*4190*/  SHF.R.U32.HI R3, RZ, R8, R3 ;  /* 0x00000008ff037219 */ /* 0x000fca0000011603 */
[----:B------:R-:W1:Y:S01]  /*41a0*/  LDC R27, c[0x0][0x648] ;  /* 0x00019200ff1b7b82 */ /* 0x000e620000000800 */
[-C--:B--2---:R-:W-:Y:S02]  /*41b0*/  SHF.L.U32 R4, R5, R26.reuse, RZ ;  /* 0x0000001a05047219 */ /* 0x084fe400000006ff */
[-CC-:B------:R-:W-:Y:S02]  /*41c0*/  SHF.R.U64 R14, R10, R26.reuse, R3.reuse ;  /* 0x0000001a0a0e7219 */ /* 0x180fe40000001203 */
[----:B------:R-:W-:Y:S02]  /*41d0*/  SHF.R.U32.HI R5, RZ, R26, R3 ;  /* 0x0000001aff057219 */ /* 0x000fe40000011603 */
[----:B------:R-:W-:Y:S01]  /*41e0*/  LOP3.LUT R25, RZ, R4, RZ, 0x33, !PT ;  /* 0x00000004ff197212 */ /* 0x000fe200078e33ff */
[----:B------:R-:W2:Y:S01]  /*41f0*/  LDC R30, c[0x0][0x638] ;  /* 0x00018e00ff1e7b82 */ /* 0x000ea20000000800 */
[----:B------:R-:W-:Y:S01]  /*4200*/  SHF.L.U32 R26, R7, R26, RZ ;  /* 0x0000001a071a7219 */ /* 0x000fe200000006ff */
[----:B------:R-:W-:-:S06]  /*4210*/  IMAD.MOV.U32 R4, RZ, RZ, R14 ;  /* 0x000000ffff047224 */ /* 0x000fcc00078e000e */
[----:B------:R-:W0:Y:S01]  /*4220*/  LDC R31, c[0x0][0x610] ;  /* 0x00018400ff1f7b82 */ /* 0x000e220000000800 */
[----:B----4-:R-:W-:Y:S05]  /*4230*/  @!P0 BRA `(.L_x_93) ;  /* 0x0000000000288947 */ /* 0x010fea0003800000 */
[----:B------:R-:W4:Y:S02]  /*4240*/  LDC R3, c[0x0][0x64c] ;  /* 0x00019300ff037b82 */ /* 0x000f240000000800 */
[----:B----4-:R-:W-:-:S05]  /*4250*/  IADD3 R3, P0, R14, R3, RZ ;  /* 0x000000030e037210 */ /* 0x010fca0007f1e0ff */
        /* <DEDUP_REMOVED lines=8> */
.L_x_93:
[----:B------:R-:W-:Y:S01]  /*42e0*/  ISETP.NE.AND P0, PT, R2, 0x1, PT ;  /* 0x000000010200780c */ /* 0x000fe20003f05270 */
[----:B0-----:R-:W-:Y:S01]  /*42f0*/  VIADD R7, R20, 0xffffffff ;  /* 0xffffffff14077836 */ /* 0x001fe20000000000 */
[----:B-1-3--:R-:W-:Y:S01]  /*4300*/  SHF.R.U64 R0, R4, R27, R5 ;  /* 0x0000001b04007219 */ /* 0x00afe20000001205 */
[----:B------:R-:W-:Y:S01]  /*4310*/  IMAD.MOV R13, RZ, RZ, -R13 ;  /* 0x000000ffff0d7224 */ /* 0x000fe200078e0a0d */
[----:B------:R-:W-:Y:S01]  /*4320*/  LOP3.LUT R5, R10, R25, RZ, 0xc0, !PT ;  /* 0x000000190a057212 */ /* 0x000fe200078ec0ff */
[----:B------:R-:W-:Y:S01]  /*4330*/  IMAD.MOV.U32 R4, RZ, RZ, 0x1 ;  /* 0x00000001ff047424 */ /* 0x000fe200078e00ff */
[----:B------:R-:W-:Y:S01]  /*4340*/  LOP3.LUT R12, R12, R7, RZ, 0xc0, !PT ;  /* 0x000000070c0c7212 */ /* 0x000fe200078ec0ff */
[----:B------:R-:W-:Y:S02]  /*4350*/  IMAD.MOV R3, RZ, RZ, -R0 ;  /* 0x000000ffff037224 */ /* 0x000fe400078e0a00 */
[----:B------:R-:W-:Y:S02]  /*4360*/  IMAD R0, R26, R0, R5 ;  /* 0x000000001a007224 */ /* 0x000fe400078e0205 */
[----:B--2---:R-:W-:-:S02]  /*4370*/  IMAD R3, R3, R30, R14 ;  /* 0x0000001e03037224 */ /* 0x004fc400078e020e */
[----:B------:R-:W-:Y:S02]  /*4380*/  @P0 IMAD R21, R15, R13, R24 ;  /* 0x0000000d0f150224 */ /* 0x000fe400078e0218 */
[----:B------:R-:W-:Y:S01]  /*4390*/  IMAD R5, R3, R20, R12 ;  /* 0x0000001403057224 */ /* 0x000fe200078e020c */
[----:B------:R-:W-:Y:S01]  /*43a0*/  PRMT R3, R4, 0x7610, R3 ;  /* 0x0000761004037816 */ /* 0x000fe20000000003 */
[----:B------:R-:W-:-:S05]  /*43b0*/  IMAD R0, R0, R31, R21 ;  /* 0x0000001f00007224 */ /* 0x000fca00078e0215 */
[----:B------:R-:W-:Y:S02]  /*43c0*/  SEL R59, R5, R0, !P0 ;  /* 0x00000000053b7207 */ /* 0x000fe40004000000 */
[----:B------:R-:W-:-:S07]  /*43d0*/  SEL R0, R0, R5, !P0 ;  /* 0x0000000500007207 */ /* 0x000fce0004000000 */
.L_x_91:
[----:B------:R-:W-:Y:S01]  /*43e0*/  LOP3.LUT P0, RZ, R3, 0xff, RZ, 0xc0, !PT ;  /* 0x000000ff03ff7812 */ /* 0x000fe2000780c0ff */
[----:B------:R-:W-:-:S12]  /*43f0*/  IMAD.MOV.U32 R58, RZ, RZ, R0 ;  /* 0x000000ffff3a7224 */ /* 0x000fd800078e0000 */
[----:B------:R-:W-:Y:S05]  /*4400*/  @P0 BRA `(.L_x_94) ;  /* 0xffffffc800c00947 */ /* 0x000fea000383ffff */
[----:B------:R-:W-:Y:S05]  /*4410*/  EXIT ;  /* 0x000000000000794d */ /* 0x000fea0003800000 */
.L_x_3:
[----:B0-----:R-:W-:Y:S01]  /*4420*/  ULDC.64 UR4, c[0x0][0x650] ;  /* 0x0001940000047ab9 */ /* 0x001fe20000000a00 */
        /* <DEDUP_REMOVED lines=25> */
.L_x_96:
[--C-:B------:R-:W-:Y:S01]  /*45c0*/  SHF.R.U64 R12, R10, R14, R11.reuse ;  /* 0x0000000e0a0c7219 */ /* 0x100fe2000000120b */
[----:B------:R-:W0:Y:S01]  /*45d0*/  LDC R22, c[0x0][0x618] ;  /* 0x00018600ff167b82 */ /* 0x000e220000000800 */
[----:B------:R-:W-:Y:S01]  /*45e0*/  I2FP.F32.U32 R6, R4 ;  /* 0x0000000400067245 */ /* 0x000fe20000201000 */
[----:B------:R-:W-:Y:S01]  /*45f0*/  ULDC UR4, c[0x0][0x150] ;  /* 0x0000540000047ab9 */ /* 0x000fe20000000800 */
[----:B------:R-:W-:Y:S02]  /*4600*/  SHF.R.U32.HI R5, RZ, R14, R11 ;  /* 0x0000000eff057219 */ /* 0x000fe4000001160b */
[----:B------:R-:W-:Y:S01]  /*4610*/  IADD3 R9, P0, RZ, -R12, RZ ;  /* 0x8000000cff097210 */ /* 0x000fe20007f1e0ff */
[----:B------:R-:W-:Y:S01]  /*4620*/  FMUL R11, R6, UR4 ;  /* 0x00000004060b7c20 */ /* 0x000fe20008400000 */
[----:B------:R-:W-:Y:S01]  /*4630*/  ULDC UR4, c[0x0][0x154] ;  /* 0x0000550000047ab9 */ /* 0x000fe20000000800 */
[----:B------:R-:W1:Y:S02]  /*4640*/  LDC.64 R24, c[0x0][0x640] ;  /* 0x00019000ff187b82 */ /* 0x000e640000000a00 */
[----:B------:R-:W-:-:S02]  /*4650*/  IMAD.X R5, RZ, RZ, ~R5, P0 ;  /* 0x000000ffff057224 */ /* 0x000fc400000e0e05 */
[----:B------:R-:W2:Y:S01]  /*4660*/  F2I.U32.TRUNC.NTZ R11, R11 ;  /* 0x0000000b000b7305 */ /* 0x000ea2000020f000 */
[----:B------:R-:W-:-:S03]  /*4670*/  IMAD.WIDE.U32 R6, R9, R20, R16 ;  /* 0x0000001409067225 */ /* 0x000fc600078e0010 */
[----:B------:R-:W3:Y:S01]  /*4680*/  LDC R13, c[0x0][0x144] ;  /* 0x00005100ff0d7b82 */ /* 0x000ee20000000800 */
[----:B------:R-:W-:-:S04]  /*4690*/  IMAD R8, R5, R20, RZ ;  /* 0x0000001405087224 */ /* 0x000fc800078e02ff */
[----:B------:R-:W-:Y:S02]  /*46a0*/  IMAD R5, R9, R21, R8 ;  /* 0x0000001509057224 */ /* 0x000fe400078e0208 */
[----:B------:R-:W-:Y:S01]  /*46b0*/  IMAD.MOV.U32 R8, RZ, RZ, -0x1 ;  /* 0xffffffffff087424 */ /* 0x000fe200078e00ff */
[----:B------:R-:W4:Y:S01]  /*46c0*/  LDC R14, c[0x0][0x608] ;  /* 0x00018200ff0e7b82 */ /* 0x000f220000000800 */
[----:B------:R-:W-:Y:S01]  /*46d0*/  IMAD.IADD R5, R7, 0x1, R5 ;  /* 0x0000000107057824 */ /* 0x000fe200078e0205 */
[----:B------:R-:W-:-:S04]  /*46e0*/  I2FP.F32.U32 R7, R3 ;  /* 0x0000000300077245 */ /* 0x000fc80000201000 */
[-C--:B0-----:R-:W-:Y:S01]  /*46f0*/  SHF.R.U64 R10, R6, R22.reuse, R5 ;  /* 0x00000016060a7219 */ /* 0x081fe20000001205 */
[----:B--2---:R-:W-:Y:S01]  /*4700*/  IMAD.MOV R6, RZ, RZ, -R11 ;  /* 0x000000ffff067224 */ /* 0x004fe200078e0a0b */
[----:B------:R-:W0:Y:S01]  /*4710*/  LDC R9, c[0x0][0x658] ;  /* 0x00019600ff097b82 */ /* 0x000e220000000800 */
[----:B-1----:R-:W-:Y:S01]  /*4720*/  ISETP.NE.U32.AND P0, PT, R24, RZ, PT ;  /* 0x000000ff1800720c */ /* 0x002fe20003f05070 */
[----:B------:R-:W-:Y:S01]  /*4730*/  FMUL R7, R7, UR4 ;  /* 0x0000000407077c20 */ /* 0x000fe20008400000 */
[----:B------:R-:W-:Y:S02]  /*4740*/  SHF.R.U32.HI R5, RZ, R22, R5 ;  /* 0x00000016ff057219 */ /* 0x000fe40000011605 */
[----:B------:R-:W-:-:S03]  /*4750*/  ISETP.NE.AND.EX P0, PT, R25, RZ, PT, P0 ;  /* 0x000000ff1900720c */ /* 0x000fc60003f05300 */
[----:B------:R-:W1:Y:S01]  /*4760*/  LDC R20, c[0x0][0x148] ;  /* 0x00005200ff147b82 */ /* 0x000e620000000800 */
[----:B---3--:R-:W-:Y:S02]  /*4770*/  IMAD R23, R13, R6, R4 ;  /* 0x000000060d177224 */ /* 0x008fe400078e0204 */
[----:B------:R-:W-:-:S05]  /*4780*/  IMAD.MOV.U32 R6, RZ, RZ, 0x1 ;  /* 0x00000001ff067424 */ /* 0x000fca00078e00ff */
[----:B------:R-:W2:Y:S01]  /*4790*/  LDC R21, c[0x0][0x600] ;  /* 0x00018000ff157b82 */ /* 0x000ea20000000800 */
[-CC-:B----4-:R-:W-:Y:S02]  /*47a0*/  SHF.R.U64 R13, R10, R14.reuse, R5.reuse ;  /* 0x0000000e0a0d7219 */ /* 0x190fe40000001205 */
[----:B------:R-:W-:Y:S02]  /*47b0*/  SHF.R.U32.HI R4, RZ, R14, R5 ;  /* 0x0000000eff047219 */ /* 0x000fe40000011605 */
[----:B------:R3:W4:Y:S03]  /*47c0*/  F2I.U32.TRUNC.NTZ R14, R7 ;  /* 0x00000007000e7305 */ /* 0x000726000020f000 */
[----:B------:R-:W1:Y:S01]  /*47d0*/  LDC R26, c[0x0][0x648] ;  /* 0x00019200ff1a7b82 */ /* 0x000e620000000800 */
[-C--:B0-----:R-:W-:Y:S02]  /*47e0*/  SHF.R.U64 R15, R13, R9.reuse, R4 ;  /* 0x000000090d0f7219 */ /* 0x081fe40000001204 */
[----:B------:R-:W-:-:S02]  /*47f0*/  SHF.L.U32 R8, R8, R9, RZ ;  /* 0x0000000908087219 */ /* 0x000fc400000006ff */
[-C--:B------:R-:W-:Y:S01]  /*4800*/  SHF.R.U32.HI R5, RZ, R9.reuse, R4 ;  /* 0x00000009ff057219 */ /* 0x080fe20000011604 */
[----:B------:R-:W-:Y:S01]  /*4810*/  IMAD.MOV.U32 R4, RZ, RZ, R15 ;  /* 0x000000ffff047224 */ /* 0x000fe200078e000f */
[----:B------:R-:W-:Y:S01]  /*4820*/  SHF.L.U32 R22, R6, R9, RZ ;  /* 0x0000000906167219 */ /* 0x000fe200000006ff */
[----:B------:R-:W0:Y:S01]  /*4830*/  LDC R27, c[0x0][0x638] ;  /* 0x00018e00ff1b7b82 */ /* 0x000e220000000800 */
[----:B------:R-:W-:-:S07]  /*4840*/  LOP3.LUT R28, RZ, R8, RZ, 0x33, !PT ;  /* 0x00000008ff1c7212 */ /* 0x000fce00078e33ff */
        /* <DEDUP_REMOVED lines=12> */
.L_x_97:
[----:B------:R-:W-:Y:S01]  /*4910*/  ISETP.NE.AND P0, PT, R2, 0x1, PT ;  /* 0x000000010200780c */ /* 0x000fe20003f05270 */
[----:B--2---:R-:W-:Y:S01]  /*4920*/  VIADD R7, R21, 0xffffffff ;  /* 0xffffffff15077836 */ /* 0x004fe20000000000 */
[----:B-1----:R-:W-:Y:S01]  /*4930*/  SHF.R.U64 R5, R4, R26, R5 ;  /* 0x0000001a04057219 */ /* 0x002fe20000001205 */
[----:B------:R-:W-:Y:S01]  /*4940*/  IMAD.MOV R14, RZ, RZ, -R14 ;  /* 0x000000ffff0e7224 */ /* 0x000fe200078e0a0e */
[----:B------:R-:W-:Y:S01]  /*4950*/  LOP3.LUT R4, R13, R28, RZ, 0xc0, !PT ;  /* 0x0000001c0d047212 */ /* 0x000fe200078ec0ff */
[----:B------:R-:W-:Y:S01]  /*4960*/  IMAD.MOV.U32 R8, RZ, RZ, R12 ;  /* 0x000000ffff087224 */ /* 0x000fe200078e000c */
[----:B------:R-:W-:Y:S01]  /*4970*/  LOP3.LUT R10, R10, R7, RZ, 0xc0, !PT ;  /* 0x000000070a0a7212 */ /* 0x000fe200078ec0ff */
[----:B------:R-:W-:Y:S02]  /*4980*/  IMAD.MOV R6, RZ, RZ, -R5 ;  /* 0x000000ffff067224 */ /* 0x000fe400078e0a05 */
[----:B------:R-:W-:-:S04]  /*4990*/  IMAD R4, R22, R5, R4 ;  /* 0x0000000516047224 */ /* 0x000fc800078e0204 */
[----:B------:R-:W-:Y:S02]  /*49a0*/  @P0 IMAD R23, R20, R14, R3 ;  /* 0x0000000e14170224 */ /* 0x000fe400078e0203 */
[----:B0-----:R-:W-:Y:S02]  /*49b0*/  IMAD R3, R6, R27, R15 ;  /* 0x0000001b06037224 */ /* 0x001fe400078e020f */
[----:B------:R-:W-:Y:S02]  /*49c0*/  IMAD R7, R4, R29, R23 ;  /* 0x0000001d04077224 */ /* 0x000fe400078e0217 */
[----:B------:R-:W-:Y:S02]  /*49d0*/  IMAD R4, R3, R21, R10 ;  /* 0x0000001503047224 */ /* 0x000fe400078e020a */
[----:B------:R-:W-:-:S03]  /*49e0*/  IMAD.MOV.U32 R6, RZ, RZ, 0x1 ;  /* 0x00000001ff067424 */ /* 0x000fc600078e00ff */
[----:B------:R-:W-:Y:S02]  /*49f0*/  SEL R9, R4, R7, !P0 ;  /* 0x0000000704097207 */ /* 0x000fe40004000000 */
[----:B------:R-:W-:-:S07]  /*4a00*/  SEL R7, R7, R4, !P0 ;  /* 0x0000000407077207 */ /* 0x000fce0004000000 */
.L_x_95:
[----:B------:R-:W-:-:S08]  /*4a10*/  NOP ;  /* 0x0000000000007918 */ /* 0x000fd00000000000 */
[----:B------:R-:W0:-:S00]  /*4a20*/  USETMAXREG.DEALLOC.CTAPOOL 0x28 ;  /* 0x00000028000079c8 */ /* 0x000e0000080e0500 */
[----:B0-----:R-:W-:-:S13]  /*4a30*/  ISETP.NE.AND P0, PT, R0, RZ, PT ;  /* 0x000000ff0000720c */ /* 0x001fda0003f05270 */
[----:B------:R-:W-:Y:S05]  /*4a40*/  @P0 EXIT ;  /* 0x000000000000094d */ /* 0x000fea0003800000 */
[----:B------:R-:W-:Y:S01]  /*4a50*/  LOP3.LUT P0, RZ, R6, 0xff, RZ, 0xc0, !PT ;  /* 0x000000ff06ff7812 */ /* 0x000fe2000780c0ff */
[----:B------:R-:W-:Y:S02]  /*4a60*/  IMAD.MOV.U32 R0, RZ, RZ, 0x1 ;  /* 0x00000001ff007424 */ /* 0x000fe400078e00ff */
[----:B------:R-:W-:-:S10]  /*4a70*/  IMAD.MOV.U32 R12, RZ, RZ, RZ ;  /* 0x000000ffff0c7224 */ /* 0x000fd400078e00ff */
[----:B------:R-:W-:Y:S05]  /*4a80*/  @!P0 BRA `(.L_x_98) ;  /* 0x0000000c00308947 */ /* 0x000fea0003800000 */
[----:B------:R-:W0:Y:S01]  /*4a90*/  LDC R0, c[0x0][0x28c] ;  /* 0x0000a300ff007b82 */ /* 0x000e220000000800 */
[----:B------:R-:W-:Y:S01]  /*4aa0*/  ULDC UR5, c[0x0][0x600] ;  /* 0x0001800000057ab9 */ /* 0x000fe20000000800 */
[----:B------:R-:W-:Y:S01]  /*4ab0*/  ULDC UR4, c[0x0][0xc] ;  /* 0x0000030000047ab9 */ /* 0x000fe20000000800 */
[----:B------:R-:W-:Y:S01]  /*4ac0*/  UIADD3 UR16, UR5, -0x1, URZ ;  /* 0xffffffff05107890 */ /* 0x000fe2000fffe03f */
[C---:B------:R-:W-:Y:S01]  /*4ad0*/  LOP3.LUT P2, RZ, R18.reuse, 0x7f, RZ, 0xc0, !PT ;  /* 0x0000007f12ff7812 */ /* 0x040fe2000784c0ff */
[----:B------:R-:W-:Y:S01]  /*4ae0*/  ULDC UR6, c[0x0][0x658] ;  /* 0x0001960000067ab9 */ /* 0x000fe20000000800 */
[----:B------:R-:W-:Y:S01]  /*4af0*/  ULDC UR5, c[0x0][0x10] ;  /* 0x0000040000057ab9 */ /* 0x000fe20000000800 */
[----:B------:R-:W-:Y:S01]  /*4b00*/  UMOV UR7, 0xffffffff ;  /* 0xffffffff00077882 */ /* 0x000fe20000000000 */
[----:B------:R-:W-:Y:S01]  /*4b10*/  UMOV UR8, 0x1 ;  /* 0x0000000100087882 */ /* 0x000fe20000000000 */
[----:B------:R-:W-:Y:S01]  /*4b20*/  UIMAD.WIDE.U32 UR4, UR4, UR5, URZ ;  /* 0x00000005040472a5 */ /* 0x000fe2000f8e003f */
[----:B------:R-:W-:Y:S01]  /*4b30*/  LOP3.LUT P0, RZ, R18, 0x1f, RZ, 0xc0, !PT ;  /* 0x0000001f12ff7812 */ /* 0x000fe2000780c0ff */
[----:B------:R-:W-:Y:S01]  /*4b40*/  USHF.L.U32 UR7, UR7, UR6, URZ ;  /* 0x0000000607077299 */ /* 0x000fe2000800063f */
[----:B------:R-:W-:Y:S01]  /*4b50*/  BSSY B0, `(.L_x_98) ;  /* 0x00000bf000007945 */ /* 0x000fe20003800000 */
[----:B------:R-:W-:Y:S01]  /*4b60*/  USHF.L.U32 UR18, UR8, UR6, URZ ;  /* 0x0000000608127299 */ /* 0x000fe2000800063f */
[----:B------:R-:W-:Y:S01]  /*4b70*/  IMAD.MOV.U32 R13, RZ, RZ, 0x1 ;  /* 0x00000001ff0d7424 */ /* 0x000fe200078e00ff */
[----:B------:R-:W-:Y:S01]  /*4b80*/  LOP3.LUT R11, R19, 0x2, RZ, 0xfc, !PT ;  /* 0x00000002130b7812 */ /* 0x000fe200078efcff */
[----:B------:R-:W-:Y:S01]  /*4b90*/  ULDC UR6, c[0x0][0x14] ;  /* 0x0000050000067ab9 */ /* 0x000fe20000000800 */
[----:B------:R-:W-:Y:S01]  /*4ba0*/  PLOP3.LUT P0, PT, P0, P2, PT, 0x8a, 0x0 ;  /* 0x000000000000781c */ /* 0x000fe20000705172 */
[----:B------:R-:W-:Y:S01]  /*4bb0*/  UIMAD.WIDE.U32 UR20, UR4, UR6, URZ ;  /* 0x00000006041472a5 */ /* 0x000fe2000f8e003f */
[----:B------:R-:W-:Y:S01]  /*4bc0*/  IMAD.MOV.U32 R12, RZ, RZ, RZ ;  /* 0x000000ffff0c7224 */ /* 0x000fe200078e00ff */
[----:B------:R-:W-:-:S02]  /*4bd0*/  UIMAD UR13, UR5, UR6, URZ ;  /* 0x00000006050d72a4 */ /* 0x000fc4000f8e023f */
[----:B------:R-:W-:Y:S01]  /*4be0*/  ULOP3.LUT UR17, URZ, UR7, URZ, 0x33, !UPT ;  /* 0x000000073f117292 */ /* 0x000fe2000f8e333f */
[----:B0-----:R-:W-:Y:S01]  /*4bf0*/  VIADD R0, R0, 0x1f ;  /* 0x0000001f00007836 */ /* 0x001fe20000000000 */
[----:B------:R-:W-:Y:S01]  /*4c00*/  UIADD3 UR13, UR21, UR13, URZ ;  /* 0x0000000d150d7290 */ /* 0x000fe2000fffe03f */
[----:B------:R-:W-:-:S03]  /*4c10*/  ULDC.64 UR22, c[0x0][0x198] ;  /* 0x0000660000167ab9 */ /* 0x000fc60000000a00 */
[----:B------:R-:W-:-:S04]  /*4c20*/  SHF.R.S32.HI R3, RZ, 0x1f, R0 ;  /* 0x0000001fff037819 */ /* 0x000fc80000011400 */
[----:B------:R-:W-:Y:S01]  /*4c30*/  LEA.HI R3, R3, R0, RZ, 0x5 ;  /* 0x0000000003037211 */ /* 0x000fe200078f28ff */
[----:B------:R-:W-:-:S03]  /*4c40*/  IMAD.MOV.U32 R0, RZ, RZ, 0x1 ;  /* 0x00000001ff007424 */ /* 0x000fc600078e00ff */
[----:B------:R-:W-:-:S05]  /*4c50*/  SHF.R.S32.HI R3, RZ, 0x5, R3 ;  /* 0x00000005ff037819 */ /* 0x000fca0000011403 */
[----:B------:R-:W-:-:S07]  /*4c60*/  VIADD R10, R3, 0x1 ;  /* 0x00000001030a7836 */ /* 0x000fce0000000000 */
.L_x_110:
[----:B------:R-:W-:-:S03]  /*4c70*/  UMOV UR4, 0xffffffff ;  /* 0xffffffff00047882 */ /* 0x000fc60000000000 */
[----:B------:R-:W-:Y:S05]  /*4c80*/  BRA.DIV UR4, `(.L_x_99) ;  /* 0x0000000e04787947 */ /* 0x000fea000b800000 */
[----:B------:R-:W-:-:S13]  /*4c90*/  ELECT P6, URZ, PT ;  /* 0x00000000003f782f */ /* 0x000fda00038c0000 */
.L_x_120:
[----:B------:R-:W0:Y:S01]  /*4ca0*/  LDC R4, c[0x0][0x28c] ;  /* 0x0000a300ff047b82 */ /* 0x000e220000000800 */
[----:B------:R-:W-:Y:S01]  /*4cb0*/  BSSY B1, `(.L_x_100) ;  /* 0x0000037000017945 */ /* 0x000fe20003800000 */
[----:B0-----:R-:W-:-:S13]  /*4cc0*/  ISETP.LT.OR P6, PT, R4, 0x1, !P6 ;  /* 0x000000010400780c */ /* 0x001fda00077c1670 */
[----:B------:R-:W-:Y:S05]  /*4cd0*/  @P6 BRA `(.L_x_101) ;  /* 0x0000000000d06947 */ /* 0x000fea0003800000 */
[----:B------:R-:W-:Y:S02]  /*4ce0*/  IMAD.SHL.U32 R15, R9, 0x40, RZ ;  /* 0x00000040090f7824 */ /* 0x000fe400078e00ff */
[----:B------:R-:W-:Y:S02]  /*4cf0*/  IMAD.SHL.U32 R18, R7, 0x80, RZ ;  /* 0x0000008007127824 */ /* 0x000fe400078e00ff */
[----:B------:R-:W-:Y:S02]  /*4d00*/  IMAD.MOV.U32 R20, RZ, RZ, RZ ;  /* 0x000000ffff147224 */ /* 0x000fe400078e00ff */
[----:B------:R-:W-:Y:S02]  /*4d10*/  IMAD.MOV.U32 R4, RZ, RZ, R10 ;  /* 0x000000ffff047224 */ /* 0x000fe400078e000a */
[----:B------:R-:W-:Y:S02]  /*4d20*/  IMAD.MOV.U32 R5, RZ, RZ, R0 ;  /* 0x000000ffff057224 */ /* 0x000fe400078e0000 */
[----:B------:R-:W-:-:S07]  /*4d30*/  IMAD.MOV.U32 R6, RZ, RZ, R12 ;  /* 0x000000ffff067224 */ /* 0x000fce00078e000c */
.L_x_105:
[----:B------:R-:W0:Y:S01]  /*4d40*/  S2R R14, SR_CgaCtaId ;  /* 0x00000000000e7919 */ /* 0x000e220000008800 */
[----:B------:R-:W-:Y:S01]  /*4d50*/  MOV R7, 0x400 ;  /* 0x0000040000077802 */ /* 0x000fe20000000f00 */
[----:B------:R-:W1:Y:S03]  /*4d60*/  @!P2 LDC R9, c[0x0][0x500] ;  /* 0x00014000ff09ab82 */ /* 0x000e660000000800 */
[----:B0-----:R-:W-:Y:S02]  /*4d70*/  LEA R21, R14, R7, 0x18 ;  /* 0x000000070e157211 */ /* 0x001fe400078ec0ff */
[----:B------:R-:W-:-:S03]  /*4d80*/  SHF.L.U32 R7, R5, 0x1f, RZ ;  /* 0x0000001f05077819 */ /* 0x000fc600000006ff */
[----:B------:R-:W-:-:S04]  /*4d90*/  IMAD R14, R6, 0x8, R21 ;  /* 0x00000008060e7824 */ /* 0x000fc800078e0215 */
[----:B------:R-:W0:Y:S02]  /*4da0*/  SYNCS.PHASECHK.TRANS64.TRYWAIT P1, [R14+URZ+0x18], R7 ;  /* 0x000018070e0075a7 */ /* 0x000e24000802017f */
[----:B01----:R-:W-:Y:S05]  /*4db0*/  @!P1 BRA `(.L_x_102) ;  /* 0x0000000c004c9947 */ /* 0x003fea0003800000 */
.L_x_121:
[----:B0-----:R-:W-:Y:S01]  /*4dc0*/  PRMT R7, R11, 0x9910, RZ ;  /* 0x000099100b077816 */ /* 0x001fe200000000ff */
[----:B------:R0:W-:Y:S03]  /*4dd0*/  @!P2 SYNCS.ARRIVE.TRANS64 RZ, [R14+URZ], R9 ;  /* 0x000000090effa9a7 */ /* 0x0001e6000800003f */
[----:B------:R-:W-:-:S13]  /*4de0*/  ISETP.NE.AND P1, PT, R7, 0x2, PT ;  /* 0x000000020700780c */ /* 0x000fda0003f25270 */
[----:B0-----:R-:W-:Y:S05]  /*4df0*/  @P1 BRA `(.L_x_103) ;  /* 0x0000000000041947 */ /* 0x001fea0003800000 */
[----:B------:R-:W-:Y:S01]  /*4e00*/  BPT.TRAP 0x1 ;  /* 0x000000040000795c */ /* 0x000fe20000300000 */
.L_x_103:
[----:B------:R-:W-:Y:S05]  /*4e10*/  @P0 BRA `(.L_x_104) ;  /* 0x0000000000040947 */ /* 0x000fea0003800000 */
[----:B------:R-:W-:Y:S01]  /*4e20*/  BPT.TRAP 0x1 ;  /* 0x000000040000795c */ /* 0x000fe20000300000 */
.L_x_104:
[--C-:B------:R-:W-:Y:S01]  /*4e30*/  IMAD R7, R6, 0x2000, R21.reuse ;  /* 0x0000200006077824 */ /* 0x100fe200078e0215 */
[----:B------:R-:W-:Y:S01]  /*4e40*/  R2UR UR9, R14 ;  /* 0x000000000e0972ca */ /* 0x000fe200000e0000 */
[----:B------:R-:W-:Y:S01]  /*4e50*/  IMAD R21, R6, 0x1000, R21 ;  /* 0x0000100006157824 */ /* 0x000fe200078e0215 */
[----:B------:R-:W-:Y:S01]  /*4e60*/  UIADD3 UR4, UP0, UR22, 0xf0, URZ ;  /* 0x000000f016047890 */ /* 0x000fe2000ff1e03f */
[----:B------:R-:W-:Y:S01]  /*4e70*/  VIADD R4, R4, 0xffffffff ;  /* 0xffffffff04047836 */ /* 0x000fe20000000000 */
[----:B------:R-:W-:Y:S01]  /*4e80*/  R2UR UR5, R7 ;  /* 0x00000000070572ca */ /* 0x000fe200000e0000 */
[----:B------:R-:W-:Y:S01]  /*4e90*/  UIADD3 UR24, UP1, UR22, 0x1f0, URZ ;  /* 0x000001f016187890 */ /* 0x000fe2000ff3e03f */
[----:B------:R-:W-:Y:S01]  /*4ea0*/  R2UR UR8, R21 ;  /* 0x00000000150872ca */ /* 0x000fe200000e0000 */
[----:B------:R-:W-:Y:S01]  /*4eb0*/  VIADD R6, R6, 0x1 ;  /* 0x0000000106067836 */ /* 0x000fe20000000000 */
[----:B------:R-:W-:Y:S01]  /*4ec0*/  R2UR UR11, R18 ;  /* 0x00000000120b72ca */ /* 0x000fe200000e0000 */
[----:B------:R-:W-:Y:S01]  /*4ed0*/  UIADD3.X UR25, URZ, UR23, URZ, UP1, !UPT ;  /* 0x000000173f197290 */ /* 0x000fe20008ffe43f */
[----:B------:R-:W-:Y:S01]  /*4ee0*/  R2UR UR10, R20 ;  /* 0x00000000140a72ca */ /* 0x000fe200000e0000 */
[----:B------:R-:W-:Y:S01]  /*4ef0*/  UMOV UR6, 0x0 ;  /* 0x0000000000067882 */ /* 0x000fe20000000000 */
[----:B------:R-:W-:Y:S01]  /*4f00*/  R2UR UR12, R8 ;  /* 0x00000000080c72ca */ /* 0x000fe200000e0000 */
[----:B------:R-:W-:Y:S01]  /*4f10*/  UMOV UR7, 0x10000000 ;  /* 0x1000000000077882 */ /* 0x000fe20000000000 */
[----:B------:R-:W-:Y:S01]  /*4f20*/  R2UR UR19, R15 ;  /* 0x000000000f1372ca */ /* 0x000fe200000e0000 */
[----:B------:R-:W-:Y:S01]  /*4f30*/  VIADD R20, R20, 0x20 ;  /* 0x0000002014147836 */ /* 0x000fe20000000000 */
[----:B------:R-:W-:Y:S01]  /*4f40*/  ISETP.GT.AND P3, PT, R4, 0x1, PT ;  /* 0x000000010400780c */ /* 0x000fe20003f64270 */
[----:B------:R-:W-:Y:S01]  /*4f50*/  UIADD3 UR14, UR5, 0x100, URZ ;  /* 0x00000100050e7890 */ /* 0x000fe2000fffe03f */
[----:B------:R-:W-:Y:S01]  /*4f60*/  ISETP.NE.AND P1, PT, R6, 0x3, PT ;  /* 0x000000030600780c */ /* 0x000fe20003f25270 */
[----:B------:R-:W-:-:S02]  /*4f70*/  UIADD3.X UR5, URZ, UR23, URZ, UP0, !UPT ;  /* 0x000000173f057290 */ /* 0x000fc400087fe43f */
[----:B------:R-:W-:Y:S01]  /*4f80*/  UIADD3 UR15, UR8, 0x6100, URZ ;  /* 0x00006100080f7890 */ /* 0x000fe2000fffe03f */
[----:B------:R-:W-:Y:S02]  /*4f90*/  SEL R14, RZ, 0x1, P1 ;  /* 0x00000001ff0e7807 */ /* 0x000fe40000800000 */
[----:B------:R-:W-:Y:S01]  /*4fa0*/  UMOV UR8, UR14 ;  /* 0x0000000e00087c82 */ /* 0x000fe20008000000 */
[----:B------:R-:W-:Y:S02]  /*4fb0*/  SEL R6, R6, RZ, P1 ;  /* 0x000000ff06067207 */ /* 0x000fe40000800000 */
[----:B------:R-:W-:Y:S01]  /*4fc0*/  LOP3.LUT R5, R5, R14, RZ, 0x3c, !PT ;  /* 0x0000000e05057212 */ /* 0x000fe200078e3cff */
[----:B------:R0:W-:Y:S02]  /*4fd0*/  UTMALDG.3D [UR8], [UR4], desc[UR6] ;  /* 0x00000608040075b4 */ /* 0x0001e40008011000 */
[----:B0-----:R-:W-:Y:S01]  /*4fe0*/  UMOV UR8, UR15 ;  /* 0x0000000f00087c82 */ /* 0x001fe20008000000 */
[----:B------:R-:W-:-:S02]  /*4ff0*/  UMOV UR11, UR19 ;  /* 0x00000013000b7c82 */ /* 0x000fc40008000000 */
[----:B------:R0:W-:Y:S02]  /*5000*/  UTMALDG.3D [UR8], [UR24], desc[UR6] ;  /* 0x00000608180075b4 */ /* 0x0001e40008011000 */
[----:B0-----:R-:W-:Y:S05]  /*5010*/  @P3 BRA `(.L_x_105) ;  /* 0xfffffffc00483947 */ /* 0x001fea000383ffff */
.L_x_101:
[----:B------:R-:W-:Y:S05]  /*5020*/  BSYNC B1 ;  /* 0x0000000000017941 */ /* 0x000fea0003800000 */
.L_x_100:
[----:B------:R-:W-:Y:S01]  /*5030*/  LOP3.LUT P3, RZ, R13, 0xff, RZ, 0xc0, !PT ;  /* 0x000000ff0dff7812 */ /* 0x000fe2000786c0ff */
[----:B------:R-:W-:Y:S01]  /*5040*/  IMAD.IADD R12, R3, 0x1, R12 ;  /* 0x00000001030c7824 */ /* 0x000fe200078e020c */
[----:B------:R-:W-:Y:S01]  /*5050*/  IADD3 R16, P4, R16, UR20, RZ ;  /* 0x0000001410107c10 */ /* 0x000fe2000ff9e0ff */
[----:B------:R-:W-:Y:S01]  /*5060*/  ULDC.64 UR4, c[0x0][0x650] ;  /* 0x0001940000047ab9 */ /* 0x000fe20000000a00 */
[----:B------:R-:W-:Y:S01]  /*5070*/  BSSY B1, `(.L_x_106) ;  /* 0x000006a000017945 */ /* 0x000fe20003800000 */
[----:B------:R-:W-:Y:S01]  /*5080*/  IMAD.MOV.U32 R9, RZ, RZ, -0x1 ;  /* 0xffffffffff097424 */ /* 0x000fe200078e00ff */
[----:B------:R-:W-:Y:S01]  /*5090*/  ISETP.GT.U32.AND P1, PT, R12, 0x2, PT ;  /* 0x000000020c00780c */ /* 0x000fe20003f24070 */
[----:B------:R-:W-:Y:S01]  /*50a0*/  IMAD.MOV.U32 R8, RZ, RZ, -0x1 ;  /* 0xffffffffff087424 */ /* 0x000fe200078e00ff */
[----:B------:R-:W-:Y:S02]  /*50b0*/  IADD3.X R17, R17, UR13, RZ, P4, !PT ;  /* 0x0000000d11117c10 */ /* 0x000fe4000a7fe4ff */
[----:B------:R-:W-:-:S02]  /*50c0*/  ISETP.LT.U32.AND P1, PT, R3, 0x3, P1 ;  /* 0x000000030300780c */ /* 0x000fc40000f21070 */
[----:B------:R-:W-:Y:S01]  /*50d0*/  PRMT R13, RZ, 0x7610, R13 ;  /* 0x00007610ff0d7816 */ /* 0x000fe2000000000d */
[----:B------:R-:W0:Y:S01]  /*50e0*/  @P3 S2R R5, SR_CgaCtaId ;  /* 0x0000000000053919 */ /* 0x000e220000008800 */
[----:B------:R-:W-:-:S04]  /*50f0*/  @P3 MOV R4, 0x400 ;  /* 0x0000040000043802 */ /* 0x000fc80000000f00 */
[----:B0-----:R-:W-:Y:S01]  /*5100*/  @P3 LEA R6, R5, R4, 0x18 ;  /* 0x0000000405063211 */ /* 0x001fe200078ec0ff */
[----:B------:R-:W-:-:S03]  /*5110*/  IMAD.WIDE.U32 R4, R12, -0x55555555, RZ ;  /* 0xaaaaaaab0c047825 */ /* 0x000fc600078e00ff */
[----:B------:R0:W-:Y:S01]  /*5120*/  @P3 SYNCS.ARRIVE.TRANS64.A1T0 RZ, [R6+URZ+0x48], RZ ;  /* 0x000048ff06ff39a7 */ /* 0x0001e2000810003f */
[----:B------:R-:W-:Y:S02]  /*5130*/  ISETP.GE.U32.AND P3, PT, R3, 0x3, PT ;  /* 0x000000030300780c */ /* 0x000fe40003f66070 */
[----:B------:R-:W-:Y:S02]  /*5140*/  SHF.R.U32.HI R7, RZ, 0x1, R5 ;  /* 0x00000001ff077819 */ /* 0x000fe40000011605 */
[----:B------:R-:W-:Y:S02]  /*5150*/  SEL R5, RZ, 0x1, !P1 ;  /* 0x00000001ff057807 */ /* 0x000fe40004800000 */
[----:B------:R-:W-:Y:S01]  /*5160*/  ISETP.GE.U32.AND P1, PT, R16, UR4, PT ;  /* 0x0000000410007c0c */ /* 0x000fe2000bf26070 */
[----:B------:R-:W-:Y:S01]  /*5170*/  IMAD R12, R7, -0x3, R12 ;  /* 0xfffffffd070c7824 */ /* 0x000fe200078e020c */
[----:B------:R-:W-:Y:S02]  /*5180*/  LOP3.LUT R0, R0, R5, RZ, 0x3c, !PT ;  /* 0x0000000500007212 */ /* 0x000fe400078e3cff */
[----:B------:R-:W-:-:S02]  /*5190*/  ISETP.GE.U32.AND.EX P1, PT, R17, UR5, PT, P1 ;  /* 0x0000000511007c0c */ /* 0x000fc4000bf26110 */
[----:B------:R-:W-:Y:S02]  /*51a0*/  PRMT R4, RZ, 0x7610, R4 ;  /* 0x00007610ff047816 */ /* 0x000fe40000000004 */
[----:B------:R-:W-:Y:S01]  /*51b0*/  @P3 LOP3.LUT R0, R0, 0x1, R7, 0x78, !PT ;  /* 0x0000000100003812 */ /* 0x000fe200078e7807 */
[----:B------:R-:W-:-:S08]  /*51c0*/  IMAD.MOV.U32 R7, RZ, RZ, -0x1 ;  /* 0xffffffffff077424 */ /* 0x000fd000078e00ff */
[----:B0-----:R-:W-:Y:S05]  /*51d0*/  @P1 BRA `(.L_x_107) ;  /* 0x00000004004c1947 */ /* 0x001fea0003800000 */
[----:B------:R-:W-:Y:S01]  /*51e0*/  ULDC.64 UR4, c[0x0][0x628] ;  /* 0x00018a0000047ab9 */ /* 0x000fe20000000a00 */
[----:B------:R-:W0:Y:S01]  /*51f0*/  S2R R15, SR_CTAID.X ;  /* 0x00000000000f7919 */ /* 0x000e220000002500 */
[----:B------:R-:W-:Y:S01]  /*5200*/  ISETP.NE.U32.AND P1, PT, RZ, UR4, PT ;  /* 0x00000004ff007c0c */ /* 0x000fe2000bf25070 */
[----:B------:R-:W-:Y:S01]  /*5210*/  ULDC UR7, c[0x0][0x630] ;  /* 0x00018c0000077ab9 */ /* 0x000fe20000000800 */
[----:B------:R-:W-:Y:S01]  /*5220*/  IMAD.MOV.U32 R4, RZ, RZ, R16 ;  /* 0x000000ffff047224 */ /* 0x000fe200078e0010 */
[----:B------:R-:W1:Y:S01]  /*5230*/  S2R R14, SR_CTAID.Y ;  /* 0x00000000000e7919 */ /* 0x000e620000002600 */
[----:B------:R-:W-:Y:S01]  /*5240*/  ISETP.NE.AND.EX P1, PT, RZ, UR5, PT, P1 ;  /* 0x00000005ff007c0c */ /* 0x000fe2000bf25310 */
[----:B------:R-:W-:-:S12]  /*5250*/  IMAD.MOV.U32 R5, RZ, RZ, R17 ;  /* 0x000000ffff057224 */ /* 0x000fd800078e0011 */
[----:B------:R-:W-:Y:S05]  /*5260*/  @!P1 BRA `(.L_x_108) ;  /* 0x0000000000289947 */ /* 0x000fea0003800000 */
[----:B------:R-:W-:Y:S02]  /*5270*/  ULDC UR6, c[0x0][0x634] ;  /* 0x00018d0000067ab9 */ /* 0x000fe40000000800 */
[----:B------:R-:W-:-:S05]  /*5280*/  IADD3 R9, P1, R16, UR6, RZ ;  /* 0x0000000610097c10 */ /* 0x000fca000ff3e0ff */
[----:B------:R-:W-:-:S04]  /*5290*/  IMAD.X R21, RZ, RZ, R17, P1 ;  /* 0x000000ffff157224 */ /* 0x000fc800008e0611 */
[----:B------:R-:W-:-:S04]  /*52a0*/  IMAD.WIDE.U32 R6, R21, UR4, RZ ;  /* 0x0000000415067c25 */ /* 0x000fc8000f8e00ff */
[----:B------:R-:W-:-:S04]  /*52b0*/  IMAD.WIDE.U32 R6, P1, R9, UR5, R6 ;  /* 0x0000000509067c25 */ /* 0x000fc8000f820006 */
[----:B------:R-:W-:-:S04]  /*52c0*/  IMAD.WIDE.U32 R8, R9, UR4, RZ ;  /* 0x0000000409087c25 */ /* 0x000fc8000f8e00ff */
[----:B------:R-:W-:Y:S01]  /*52d0*/  IMAD.X R5, RZ, RZ, RZ, P1 ;  /* 0x000000ffff057224 */ /* 0x000fe200008e06ff */
[----:B------:R-:W-:Y:S01]  /*52e0*/  IADD3 RZ, P1, R9, R6, RZ ;  /* 0x0000000609ff7210 */ /* 0x000fe20007f3e0ff */
[----:B------:R-:W-:-:S04]  /*52f0*/  IMAD.MOV.U32 R4, RZ, RZ, R7 ;  /* 0x000000ffff047224 */ /* 0x000fc800078e0007 */
[----:B------:R-:W-:-:S08]  /*5300*/  IMAD.WIDE.U32.X R4, R21, UR5, R4, P1 ;  /* 0x0000000515047c25 */ /* 0x000fd000088e0404 */
.L_x_108:
[--C-:B------:R-:W-:Y:S01]  /*5310*/  SHF.R.U64 R8, R4, UR7, R5.reuse ;  /* 0x0000000704087c19 */ /* 0x100fe20008001205 */
[----:B------:R-:W-:Y:S01]  /*5320*/  ULDC.64 UR4, c[0x0][0x620] ;  /* 0x0001880000047ab9 */ /* 0x000fe20000000a00 */
[----:B------:R-:W-:Y:S01]  /*5330*/  SHF.R.U32.HI R4, RZ, UR7, R5 ;  /* 0x00000007ff047c19 */ /* 0x000fe20008011605 */
[----:B------:R-:W2:Y:S01]  /*5340*/  LDC R24, c[0x0][0x144] ;  /* 0x00005100ff187b82 */ /* 0x000ea20000000800 */
[----:B------:R-:W-:Y:S01]  /*5350*/  IADD3 R7, P1, RZ, -R8, RZ ;  /* 0x80000008ff077210 */ /* 0x000fe20007f3e0ff */
[----:B------:R-:W-:Y:S01]  /*5360*/  ULDC.64 UR8, c[0x0][0x640] ;  /* 0x0001900000087ab9 */ /* 0x000fe20000000a00 */
[----:B0-----:R-:W-:Y:S01]  /*5370*/  I2FP.F32.U32 R9, R15 ;  /* 0x0000000f00097245 */ /* 0x001fe20000201000 */
[----:B------:R-:W-:Y:S02]  /*5380*/  ULDC UR6, c[0x0][0x608] ;  /* 0x0001820000067ab9 */ /* 0x000fe40000000800 */
[----:B------:R-:W-:Y:S01]  /*5390*/  IMAD.X R4, RZ, RZ, ~R4, P1 ;  /* 0x000000ffff047224 */ /* 0x000fe200008e0e04 */
[----:B------:R-:W-:Y:S01]  /*53a0*/  ISETP.NE.U32.AND P1, PT, RZ, UR8, PT ;  /* 0x00000008ff007c0c */ /* 0x000fe2000bf25070 */
[----:B------:R-:W0:Y:S02]  /*53b0*/  LDC R21, c[0x0][0x148] ;  /* 0x00005200ff157b82 */ /* 0x000e240000000800 */
[----:B------:R-:W-:Y:S01]  /*53c0*/  IMAD R6, R4, UR4, RZ ;  /* 0x0000000404067c24 */ /* 0x000fe2000f8e02ff */
[----:B------:R-:W-:Y:S01]  /*53d0*/  ISETP.NE.AND.EX P1, PT, RZ, UR9, PT, P1 ;  /* 0x00000009ff007c0c */ /* 0x000fe2000bf25310 */
[----:B------:R-:W-:Y:S01]  /*53e0*/  IMAD.WIDE.U32 R4, R7, UR4, R16 ;  /* 0x0000000407047c25 */ /* 0x000fe2000f8e0010 */
[----:B------:R-:W-:-:S03]  /*53f0*/  ULDC UR4, c[0x0][0x150] ;  /* 0x0000540000047ab9 */ /* 0x000fc60000000800 */
[----:B------:R-:W-:Y:S02]  /*5400*/  IMAD R7, R7, UR5, R6 ;  /* 0x0000000507077c24 */ /* 0x000fe4000f8e0206 */
[----:B------:R-:W-:Y:S01]  /*5410*/  FMUL R6, R9, UR4 ;  /* 0x0000000409067c20 */ /* 0x000fe20008400000 */
[----:B------:R-:W-:Y:S01]  /*5420*/  ULDC UR4, c[0x0][0x618] ;  /* 0x0001860000047ab9 */ /* 0x000fe20000000800 */
[----:B------:R-:W-:Y:S01]  /*5430*/  ULDC UR5, c[0x0][0x154] ;  /* 0x0000550000057ab9 */ /* 0x000fe20000000800 */
[----:B------:R-:W-:-:S03]  /*5440*/  IMAD.IADD R5, R5, 0x1, R7 ;  /* 0x0000000105057824 */ /* 0x000fc600078e0207 */
[----:B------:R-:W3:Y:S02]  /*5450*/  F2I.U32.TRUNC.NTZ R6, R6 ;  /* 0x0000000600067305 */ /* 0x000ee4000020f000 */
[----:B------:R-:W-:Y:S02]  /*5460*/  SHF.R.U64 R9, R4, UR4, R5 ;  /* 0x0000000404097c19 */ /* 0x000fe40008001205 */
[----:B-1----:R-:W-:-:S05]  /*5470*/  I2FP.F32.U32 R4, R14 ;  /* 0x0000000e00047245 */ /* 0x002fca0000201000 */
[----:B------:R-:W-:Y:S01]  /*5480*/  FMUL R22, R4, UR5 ;  /* 0x0000000504167c20 */ /* 0x000fe20008400000 */
[----:B------:R-:W-:Y:S01]  /*5490*/  SHF.R.U32.HI R4, RZ, UR4, R5 ;  /* 0x00000004ff047c19 */ /* 0x000fe20008011605 */
[----:B------:R-:W-:-:S03]  /*54a0*/  ULDC UR4, c[0x0][0x658] ;  /* 0x0001960000047ab9 */ /* 0x000fc60000000800 */
[--C-:B------:R-:W-:Y:S01]  /*54b0*/  SHF.R.U64 R20, R9, UR6, R4.reuse ;  /* 0x0000000609147c19 */ /* 0x100fe20008001204 */
[----:B------:R-:W1:Y:S01]  /*54c0*/  F2I.U32.TRUNC.NTZ R22, R22 ;  /* 0x0000001600167305 */ /* 0x000e62000020f000 */
[----:B------:R-:W-:Y:S01]  /*54d0*/  SHF.R.U32.HI R5, RZ, UR6, R4 ;  /* 0x00000006ff057c19 */ /* 0x000fe20008011604 */
[----:B---3--:R-:W-:-:S03]  /*54e0*/  IMAD.MOV R6, RZ, RZ, -R6 ;  /* 0x000000ffff067224 */ /* 0x008fc600078e0a06 */
[----:B------:R-:W-:Y:S01]  /*54f0*/  SHF.R.U64 R18, R20, UR4, R5 ;  /* 0x0000000414127c19 */ /* 0x000fe20008001205 */
[----:B--2---:R-:W-:Y:S01]  /*5500*/  IMAD R15, R24, R6, R15 ;  /* 0x00000006180f7224 */ /* 0x004fe200078e020f */
[----:B------:R-:W-:-:S03]  /*5510*/  SHF.R.U32.HI R23, RZ, UR4, R5 ;  /* 0x00000004ff177c19 */ /* 0x000fc60008011605 */
[----:B------:R-:W-:Y:S02]  /*5520*/  IMAD.MOV.U32 R4, RZ, RZ, R18 ;  /* 0x000000ffff047224 */ /* 0x000fe400078e0012 */
[----:B------:R-:W-:Y:S01]  /*5530*/  IMAD.MOV.U32 R5, RZ, RZ, R23 ;  /* 0x000000ffff057224 */ /* 0x000fe200078e0017 */
[----:B-1----:R-:W-:Y:S06]  /*5540*/  @!P1 BRA `(.L_x_109) ;  /* 0x0000000000289947 */ /* 0x002fec0003800000 */
[----:B------:R-:W-:Y:S02]  /*5550*/  ULDC UR4, c[0x0][0x64c] ;  /* 0x0001930000047ab9 */ /* 0x000fe40000000800 */
[----:B------:R-:W-:-:S05]  /*5560*/  IADD3 R5, P1, R18, UR4, RZ ;  /* 0x0000000412057c10 */ /* 0x000fca000ff3e0ff */
[----:B------:R-:W-:-:S04]  /*5570*/  IMAD.X R23, RZ, RZ, R23, P1 ;  /* 0x000000ffff177224 */ /* 0x000fc800008e0617 */
[----:B------:R-:W-:-:S04]  /*5580*/  IMAD.WIDE.U32 R6, R23, UR8, RZ ;  /* 0x0000000817067c25 */ /* 0x000fc8000f8e00ff */
[----:B------:R-:W-:-:S04]  /*5590*/  IMAD.WIDE.U32 R6, P1, R5, UR9, R6 ;  /* 0x0000000905067c25 */ /* 0x000fc8000f820006 */
[----:B------:R-:W-:-:S04]  /*55a0*/  IMAD.WIDE.U32 R4, R5, UR8, RZ ;  /* 0x0000000805047c25 */ /* 0x000fc8000f8e00ff */
[----:B------:R-:W-:Y:S01]  /*55b0*/  IMAD.MOV.U32 R4, RZ, RZ, R7 ;  /* 0x000000ffff047224 */ /* 0x000fe200078e0007 */
[----:B------:R-:W-:Y:S01]  /*55c0*/  IADD3 RZ, P3, R5, R6, RZ ;  /* 0x0000000605ff7210 */ /* 0x000fe20007f7e0ff */
[----:B------:R-:W-:-:S04]  /*55d0*/  IMAD.X R5, RZ, RZ, RZ, P1 ;  /* 0x000000ffff057224 */ /* 0x000fc800008e06ff */
[----:B------:R-:W-:-:S08]  /*55e0*/  IMAD.WIDE.U32.X R4, R23, UR9, R4, P3 ;  /* 0x0000000917047c25 */ /* 0x000fd000098e0404 */
.L_x_109:
[----:B------:R-:W-:Y:S01]  /*55f0*/  ISETP.NE.AND P1, PT, R2, 0x1, PT ;  /* 0x000000010200780c */ /* 0x000fe20003f25270 */
[----:B------:R-:W-:Y:S01]  /*5600*/  ULDC UR4, c[0x0][0x648] ;  /* 0x0001920000047ab9 */ /* 0x000fe20000000800 */
[----:B------:R-:W-:Y:S01]  /*5610*/  LOP3.LUT R20, R20, UR17, RZ, 0xc0, !PT ;  /* 0x0000001114147c12 */ /* 0x000fe2000f8ec0ff */
[----:B------:R-:W-:Y:S01]  /*5620*/  IMAD.MOV R22, RZ, RZ, -R22 ;  /* 0x000000ffff167224 */ /* 0x000fe200078e0a16 */
[----:B------:R-:W-:Y:S01]  /*5630*/  SHF.R.U64 R5, R4, UR4, R5 ;  /* 0x0000000404057c19 */ /* 0x000fe20008001205 */
[----:B------:R-:W-:Y:S01]  /*5640*/  ULDC UR4, c[0x0][0x638] ;  /* 0x00018e0000047ab9 */ /* 0x000fe20000000800 */
[----:B------:R-:W-:Y:S01]  /*5650*/  LOP3.LUT R9, R9, UR16, RZ, 0xc0, !PT ;  /* 0x0000001009097c12 */ /* 0x000fe2000f8ec0ff */
[----:B------:R-:W-:Y:S01]  /*5660*/  ULDC UR5, c[0x0][0x610] ;  /* 0x0001840000057ab9 */ /* 0x000fe20000000800 */
[----:B------:R-:W-:Y:S02]  /*5670*/  IMAD.MOV.U32 R4, RZ, RZ, 0x1 ;  /* 0x00000001ff047424 */ /* 0x000fe400078e00ff */
[----:B------:R-:W-:-:S02]  /*5680*/  IMAD.MOV R7, RZ, RZ, -R5 ;  /* 0x000000ffff077224 */ /* 0x000fc400078e0a05 */
[----:B------:R-:W-:Y:S02]  /*5690*/  IMAD R20, R5, UR18, R20 ;  /* 0x0000001205147c24 */ /* 0x000fe4000f8e0214 */
[----:B0-----:R-:W-:Y:S02]  /*56a0*/  @P1 IMAD R15, R21, R22, R14 ;  /* 0x00000016150f1224 */ /* 0x001fe400078e020e */
[----:B------:R-:W-:Y:S01]  /*56b0*/  IMAD R18, R7, UR4, R18 ;  /* 0x0000000407127c24 */ /* 0x000fe2000f8e0212 */
[----:B------:R-:W-:Y:S01]  /*56c0*/  ULDC UR4, c[0x0][0x600] ;  /* 0x0001800000047ab9 */ /* 0x000fe20000000800 */
[----:B------:R-:W-:Y:S02]  /*56d0*/  IMAD R15, R20, UR5, R15 ;  /* 0x00000005140f7c24 */ /* 0x000fe4000f8e020f */
[----:B------:R-:W-:-:S05]  /*56e0*/  IMAD R18, R18, UR4, R9 ;  /* 0x0000000412127c24 */ /* 0x000fca000f8e0209 */
[----:B------:R-:W-:Y:S02]  /*56f0*/  SEL R9, R18, R15, !P1 ;  /* 0x0000000f12097207 */ /* 0x000fe40004800000 */
[----:B------:R-:W-:-:S07]  /*5700*/  SEL R7, R15, R18, !P1 ;  /* 0x000000120f077207 */ /* 0x000fce0004800000 */
.L_x_107:
[----:B------:R-:W-:Y:S05]  /*5710*/  BSYNC B1 ;  /* 0x0000000000017941 */ /* 0x000fea0003800000 */
.L_x_106:
[----:B------:R-:W-:-:S13]  /*5720*/  LOP3.LUT P1, RZ, R4, 0xff, RZ, 0xc0, !PT ;  /* 0x000000ff04ff7812 */ /* 0x000fda000782c0ff */
[----:B------:R-:W-:Y:S05]  /*5730*/  @P1 BRA `(.L_x_110) ;  /* 0xfffffff4004c1947 */ /* 0x000fea000383ffff */
[----:B------:R-:W-:Y:S05]  /*5740*/  BSYNC B0 ;  /* 0x0000000000007941 */ /* 0x000fea0003800000 */
.L_x_98:
[----:B------:R-:W-:-:S03]  /*5750*/  UMOV UR4, 0xffffffff ;  /* 0xffffffff00047882 */ /* 0x000fc60000000000 */
[----:B------:R-:W-:Y:S05]  /*5760*/  BRA.DIV UR4, `(.L_x_111) ;  /* 0x0000000204f47947 */ /* 0x000fea000b800000 */
[----:B------:R-:W-:-:S13]  /*5770*/  ELECT P6, URZ, PT ;  /* 0x00000000003f782f */ /* 0x000fda00038c0000 */
.L_x_124:
[----:B------:R-:W-:Y:S04]  /*5780*/  BSSY B0, `(.L_x_112) ;  /* 0x0000022000007945 */ /* 0x000fe80003800000 */
[----:B------:R-:W-:Y:S05]  /*5790*/  @!P6 BRA `(.L_x_113) ;  /* 0x000000000080e947 */ /* 0x000fea0003800000 */
[----:B------:R-:W-:-:S04]  /*57a0*/  LOP3.LUT R19, R19, 0x2, RZ, 0xfc, !PT ;  /* 0x0000000213137812 */ /* 0x000fc800078efcff */
[----:B------:R-:W-:-:S13]  /*57b0*/  ISETP.NE.AND P0, PT, R19, 0x3, PT ;  /* 0x000000031300780c */ /* 0x000fda0003f05270 */
[----:B------:R-:W-:Y:S05]  /*57c0*/  @!P0 BRA `(.L_x_114) ;  /* 0x0000000000048947 */ /* 0x000fea0003800000 */
[----:B------:R-:W-:Y:S01]  /*57d0*/  BPT.TRAP 0x1 ;  /* 0x000000040000795c */ /* 0x000fe20000300000 */
.L_x_114:
[----:B------:R-:W0:Y:S01]  /*57e0*/  S2R R3, SR_CgaCtaId ;  /* 0x0000000000037919 */ /* 0x000e220000008800 */
[----:B------:R-:W-:-:S04]  /*57f0*/  MOV R2, 0x400 ;  /* 0x0000040000027802 */ /* 0x000fc80000000f00 */
[----:B0-----:R-:W-:Y:S02]  /*5800*/  LEA R3, R3, R2, 0x18 ;  /* 0x0000000203037211 */ /* 0x001fe400078ec0ff */
[----:B------:R-:W-:-:S03]  /*5810*/  SHF.L.U32 R2, R0, 0x1f, RZ ;  /* 0x0000001f00027819 */ /* 0x000fc600000006ff */
[----:B------:R-:W-:-:S04]  /*5820*/  VIADD R3, R3, 0x18 ;  /* 0x0000001803037836 */ /* 0x000fc80000000000 */
[C---:B------:R-:W-:Y:S02]  /*5830*/  IMAD R7, R12.reuse, 0x8, R3 ;  /* 0x000000080c077824 */ /* 0x040fe400078e0203 */
[----:B------:R-:W-:Y:S02]  /*5840*/  VIADD R12, R12, 0x1 ;  /* 0x000000010c0c7836 */ /* 0x000fe40000000000 */
[----:B------:R-:W0:Y:S03]  /*5850*/  SYNCS.PHASECHK.TRANS64.TRYWAIT P0, [R7+URZ], R2 ;  /* 0x00000002070075a7 */ /* 0x000e26000800017f */
[----:B------:R-:W-:-:S04]  /*5860*/  ISETP.NE.AND P1, PT, R12, 0x3, PT ;  /* 0x000000030c00780c */ /* 0x000fc80003f25270 */
[----:B------:R-:W-:Y:S02]  /*5870*/  SEL R5, RZ, 0x1, P1 ;  /* 0x00000001ff057807 */ /* 0x000fe40000800000 */
[----:B------:R-:W-:Y:S02]  /*5880*/  SEL R12, R12, RZ, P1 ;  /* 0x000000ff0c0c7207 */ /* 0x000fe40000800000 */
[----:B------:R-:W-:-:S03]  /*5890*/  LOP3.LUT R5, R0, R5, RZ, 0x3c, !PT ;  /* 0x0000000500057212 */ /* 0x000fc600078e3cff */
[----:B------:R-:W-:Y:S01]  /*58a0*/  IMAD R9, R12, 0x8, R3 ;  /* 0x000000080c097824 */ /* 0x000fe200078e0203 */
[----:B------:R-:W-:Y:S01]  /*58b0*/  SHF.L.U32 R4, R5, 0x1f, RZ ;  /* 0x0000001f05047819 */ /* 0x000fe200000006ff */
[----:B0-----:R-:W-:Y:S06]  /*58c0*/  @!P0 BRA `(.L_x_115) ;  /* 0x0000000000bc8947 */ /* 0x001fec0003800000 */
.L_x_125:
[----:B------:R-:W1:Y:S01]  /*58d0*/  SYNCS.PHASECHK.TRANS64.TRYWAIT P0, [R9+URZ], R4 ;  /* 0x00000004090075a7 */ /* 0x000e62000800017f */
[----:B------:R-:W-:-:S05]  /*58e0*/  VIADD R0, R12, 0x1 ;  /* 0x000000010c007836 */ /* 0x000fca0000000000 */
[----:B------:R-:W-:-:S04]  /*58f0*/  ISETP.NE.AND P1, PT, R0, 0x3, PT ;  /* 0x000000030000780c */ /* 0x000fc80003f25270 */
[----:B0-----:R-:W-:Y:S02]  /*5900*/  SEL R2, RZ, 0x1, P1 ;  /* 0x00000001ff027807 */ /* 0x001fe40000800000 */
[----:B------:R-:W-:Y:S02]  /*5910*/  SEL R0, R0, RZ, P1 ;  /* 0x000000ff00007207 */ /* 0x000fe40000800000 */
[----:B------:R-:W-:Y:S01]  /*5920*/  LOP3.LUT R2, R5, R2, RZ, 0x3c, !PT ;  /* 0x0000000205027212 */ /* 0x000fe200078e3cff */
[----:B-1----:R-:W-:Y:S06]  /*5930*/  @!P0 BRA `(.L_x_116) ;  /* 0x0000000000b48947 */ /* 0x002fec0003800000 */
.L_x_126:
[----:B------:R-:W-:Y:S01]  /*5940*/  IMAD R3, R0, 0x8, R3 ;  /* 0x0000000800037824 */ /* 0x000fe200078e0203 */
[----:B------:R-:W-:-:S07]  /*5950*/  SHF.L.U32 R0, R2, 0x1f, RZ ;  /* 0x0000001f02007819 */ /* 0x000fce00000006ff */
.L_x_117:
[----:B-1----:R1:W2:Y:S02]  /*5960*/  SYNCS.PHASECHK.TRANS64.TRYWAIT P0, [R3+URZ], R0 ;  /* 0x00000000030075a7 */ /* 0x0022a4000800017f */
[----:B--2---:R-:W-:Y:S05]  /*5970*/  @!P0 NANOSLEEP.SYNCS 0x989680 ;  /* 0x009896800000895d */ /* 0x004fea0003900000 */
[----:B------:R-:W2:Y:S02]  /*5980*/  @!P0 SYNCS.PHASECHK.TRANS64 P0, [R3+URZ], R0 ;  /* 0x00000000030085a7 */ /* 0x000ea4000800007f */
[----:B--2---:R-:W-:Y:S05]  /*5990*/  @!P0 BRA `(.L_x_117) ;  /* 0xfffffffc00f08947 */ /* 0x004fea000383ffff */
.L_x_113:
[----:B------:R-:W-:Y:S05]  /*59a0*/  BSYNC B0 ;  /* 0x0000000000007941 */ /* 0x000fea0003800000 */
.L_x_112:
[----:B------:R-:W-:Y:S05]  /*59b0*/  EXIT ;  /* 0x000000000000794d */ /* 0x000fea0003800000 */
.L_x_17:
[----:B---3--:R3:W4:Y:S02]  /*59c0*/  SYNCS.PHASECHK.TRANS64.TRYWAIT P1, [R3+URZ], R0 ;  /* 0x00000000030075a7 */ /* 0x008724000802017f */
[----:B----4-:R-:W-:Y:S05]  /*59d0*/  @!P1 NANOSLEEP.SYNCS 0x989680 ;  /* 0x009896800000995d */ /* 0x010fea0003900000 */
[----:B------:R-:W4:Y:S02]  /*59e0*/  @!P1 SYNCS.PHASECHK.TRANS64 P1, [R3+URZ], R0 ;  /* 0x00000000030095a7 */ /* 0x000f24000802007f */
[----:B----4-:R-:W-:Y:S05]  /*59f0*/  @!P1 BRA `(.L_x_17) ;  /* 0xfffffffc00f09947 */ /* 0x010fea000383ffff */
[----:B------:R-:W-:Y:S05]  /*5a00*/  BRA `(.L_x_16) ;  /* 0xffffffb400f87947 */ /* 0x000fea000383ffff */
.L_x_22:
[----:B-1----:R-:W-:-:S04]  /*5a10*/  IMAD.U32 R4, RZ, RZ, UR4 ;  /* 0x00000004ff047e24 */ /* 0x002fc8000f8e00ff */
[----:B------:R1:W2:Y:S03]  /*5a20*/  SYNCS.PHASECHK.TRANS64.TRYWAIT P1, [R4+URZ], R3 ;  /* 0x00000003040075a7 */ /* 0x0002a6000802017f */
[----:B--2---:R-:W-:Y:S05]  /*5a30*/  @!P1 NANOSLEEP.SYNCS 0x989680 ;  /* 0x009896800000995d */ /* 0x004fea0003900000 */
[----:B------:R-:W2:Y:S02]  /*5a40*/  @!P1 SYNCS.PHASECHK.TRANS64 P1, [R4+URZ], R3 ;  /* 0x00000003040095a7 */ /* 0x000ea4000802007f */
[----:B--2---:R-:W-:Y:S05]  /*5a50*/  @!P1 BRA `(.L_x_22) ;  /* 0xfffffffc00ec9947 */ /* 0x004fea000383ffff */
[----:B------:R-:W-:Y:S05]  /*5a60*/  BRA `(.L_x_21) ;  /* 0xffffffb800987947 */ /* 0x000fea000383ffff */
.L_x_99:
[----:B------:R-:W-:Y:S01]  /*5a70*/  BSSY B1, `(.L_x_118) ;  /* 0x0000006000017945 */ /* 0x000fe20003800000 */
[----:B------:R-:W-:-:S07]  /*5a80*/  IMAD.MOV.U32 R15, RZ, RZ, -0x1 ;  /* 0xffffffffff0f7424 */ /* 0x000fce00078e00ff */
[----:B------:R-:W-:Y:S05]  /*5a90*/  WARPSYNC.COLLECTIVE R15, `(.L_x_119) ;  /* 0x000000000f0c7348 */ /* 0x000fea0003c00000 */
[----:B------:R-:W-:Y:S02]  /*5aa0*/  ELECT P6, UR62, PT ;  /* 0x00000000003e782f */ /* 0x000fe400038c0000 */
[----:B------:R-:W-:Y:S01]  /*5ab0*/  MOV R14, UR62 ;  /* 0x0000003e000e7c02 */ /* 0x000fe20008000f00 */
[----:B------:R-:W-:Y:S10]  /*5ac0*/  ENDCOLLECTIVE ;  /* 0x000000000000791b */ /* 0x000ff40003800000 */
.L_x_119:
[----:B------:R-:W-:Y:S05]  /*5ad0*/  BSYNC B1 ;  /* 0x0000000000017941 */ /* 0x000fea0003800000 */
.L_x_118:
[----:B------:R-:W-:Y:S05]  /*5ae0*/  BRA `(.L_x_120) ;  /* 0xfffffff0006c7947 */ /* 0x000fea000383ffff */
.L_x_102:
[----:B0-----:R0:W1:Y:S02]  /*5af0*/  SYNCS.PHASECHK.TRANS64.TRYWAIT P1, [R14+URZ+0x18], R7 ;  /* 0x000018070e0075a7 */ /* 0x001064000802017f */
[----:B-1----:R-:W-:Y:S05]  /*5b00*/  @!P1 NANOSLEEP.SYNCS 0x989680 ;  /* 0x009896800000995d */ /* 0x002fea0003900000 */
[----:B------:R-:W1:Y:S02]  /*5b10*/  @!P1 SYNCS.PHASECHK.TRANS64 P1, [R14+URZ+0x18], R7 ;  /* 0x000018070e0095a7 */ /* 0x000e64000802007f */
[----:B-1----:R-:W-:Y:S05]  /*5b20*/  @!P1 BRA `(.L_x_102) ;  /* 0xfffffffc00f09947 */ /* 0x002fea000383ffff */
[----:B------:R-:W-:Y:S05]  /*5b30*/  BRA `(.L_x_121) ;  /* 0xfffffff000a07947 */ /* 0x000fea000383ffff */
.L_x_111:
[----:B------:R-:W-:Y:S01]  /*5b40*/  BSSY B0, `(.L_x_122) ;  /* 0x0000006000007945 */ /* 0x000fe20003800000 */
[----:B------:R-:W-:-:S07]  /*5b50*/  IMAD.MOV.U32 R15, RZ, RZ, -0x1 ;  /* 0xffffffffff0f7424 */ /* 0x000fce00078e00ff */
[----:B------:R-:W-:Y:S05]  /*5b60*/  WARPSYNC.COLLECTIVE R15, `(.L_x_123) ;  /* 0x000000000f0c7348 */ /* 0x000fea0003c00000 */
[----:B------:R-:W-:Y:S02]  /*5b70*/  ELECT P6, UR62, PT ;  /* 0x00000000003e782f */ /* 0x000fe400038c0000 */
[----:B------:R-:W-:Y:S01]  /*5b80*/  MOV R14, UR62 ;  /* 0x0000003e000e7c02 */ /* 0x000fe20008000f00 */
[----:B------:R-:W-:Y:S10]  /*5b90*/  ENDCOLLECTIVE ;  /* 0x000000000000791b */ /* 0x000ff40003800000 */
.L_x_123:
[----:B------:R-:W-:Y:S05]  /*5ba0*/  BSYNC B0 ;  /* 0x0000000000007941 */ /* 0x000fea0003800000 */
.L_x_122:
[----:B------:R-:W-:Y:S05]  /*5bb0*/  BRA `(.L_x_124) ;  /* 0xfffffff800f07947 */ /* 0x000fea000383ffff */
.L_x_115:
[----:B0-----:R0:W1:Y:S02]  /*5bc0*/  SYNCS.PHASECHK.TRANS64.TRYWAIT P0, [R7+URZ], R2 ;  /* 0x00000002070075a7 */ /* 0x001064000800017f */
[----:B-1----:R-:W-:Y:S05]  /*5bd0*/  @!P0 NANOSLEEP.SYNCS 0x989680 ;  /* 0x009896800000895d */ /* 0x002fea0003900000 */
[----:B------:R-:W1:Y:S02]  /*5be0*/  @!P0 SYNCS.PHASECHK.TRANS64 P0, [R7+URZ], R2 ;  /* 0x00000002070085a7 */ /* 0x000e64000800007f */
[----:B-1----:R-:W-:Y:S05]  /*5bf0*/  @!P0 BRA `(.L_x_115) ;  /* 0xfffffffc00f08947 */ /* 0x002fea000383ffff */
[----:B------:R-:W-:Y:S05]  /*5c00*/  BRA `(.L_x_125) ;  /* 0xfffffffc00307947 */ /* 0x000fea000383ffff */
.L_x_116:
[----:B0-----:R0:W1:Y:S02]  /*5c10*/  SYNCS.PHASECHK.TRANS64.TRYWAIT P0, [R9+URZ], R4 ;  /* 0x00000004090075a7 */ /* 0x001064000800017f */
[----:B-1----:R-:W-:Y:S05]  /*5c20*/  @!P0 NANOSLEEP.SYNCS 0x989680 ;  /* 0x009896800000895d */ /* 0x002fea0003900000 */
[----:B------:R-:W1:Y:S02]  /*5c30*/  @!P0 SYNCS.PHASECHK.TRANS64 P0, [R9+URZ], R4 ;  /* 0x00000004090085a7 */ /* 0x000e64000800007f */
[----:B-1----:R-:W-:Y:S05]  /*5c40*/  @!P0 BRA `(.L_x_116) ;  /* 0xfffffffc00f08947 */ /* 0x002fea000383ffff */
[----:B------:R-:W-:Y:S05]  /*5c50*/  BRA `(.L_x_126) ;  /* 0xfffffffc00387947 */ /* 0x000fea000383ffff */
.L_x_127:
[----:B------:R-:W-:-:S00]  /*5c60*/  BRA `(.L_x_127) ;  /* 0xfffffffc00fc7947 */ /* 0x000fc0000383ffff */
[----:B------:R-:W-:-:S00]  /*5c70*/  NOP ;  /* 0x0000000000007918 */ /* 0x000fc00000000000 */
        /* <DEDUP_REMOVED lines=8> */
.L_x_128:


//--------------------- .nv.global.init           --------------------------
	.section	.nv.global.init,"aw",@progbits
.nv.global.init:
	.type		$str$22,@object
	.size		$str$22,($str$23 - $str$22)
$str$22:
        /*0000*/ 	.byte	0x6b, 0x5f, 0x74, 0x69, 0x6c, 0x65, 0x5f, 0x63, 0x6f, 0x75, 0x6e, 0x74, 0x20, 0x3e, 0x3d, 0x20
        /*0010*/ 	.byte	0x31, 0x00
	.type		$str$23,@object
	.size		$str$23,(__unnamed_1 - $str$23)
$str$23:
        /*0012*/ 	.byte	0x2f, 0x74, 0x6d, 0x70, 0x2f, 0x63, 0x75, 0x74, 0x6c, 0x61, 0x73, 0x73, 0x5f, 0x73, 0x77, 0x65
        /*0022*/ 	.byte	0x65, 0x70, 0x5f, 0x73, 0x72, 0x63, 0x2f, 0x69, 0x6e, 0x63, 0x6c, 0x75, 0x64, 0x65, 0x2f, 0x63
        /*0032*/ 	.byte	0x75, 0x74, 0x6c, 0x61, 0x73, 0x73, 0x2f, 0x67, 0x65, 0x6d, 0x6d, 0x2f, 0x63, 0x6f, 0x6c, 0x6c
        /*0042*/ 	.byte	0x65, 0x63, 0x74, 0x69, 0x76, 0x65, 0x2f, 0x73, 0x6d, 0x39, 0x30, 0x5f, 0x6d, 0x6d, 0x61, 0x5f
        /*0052*/ 	.byte	0x74, 0x6d, 0x61, 0x5f, 0x67, 0x6d, 0x6d, 0x61, 0x5f, 0x73, 0x73, 0x5f, 0x77, 0x61, 0x72, 0x70
        /*0062*/ 	.byte	0x73, 0x70, 0x65, 0x63, 0x69, 0x61, 0x6c, 0x69, 0x7a, 0x65, 0x64, 0x2e, 0x68, 0x70, 0x70, 0x00
	.type		__unnamed_1,@object
	.size		__unnamed_1,(.L_0 - __unnamed_1)
__unnamed_1:
        /*0072*/ 	.byte	0x76, 0x6f, 0x69, 0x64, 0x20, 0x63, 0x75, 0x74, 0x6c, 0x61, 0x73, 0x73, 0x3a, 0x3a, 0x67, 0x65
        /* <DEDUP_REMOVED lines=179> */
        /*0bb2*/ 	.byte	0x65, 0x6e, 0x74, 0x69, 0x74, 0x79, 0x5d, 0x00
.L_0:


//--------------------- .nv.shared._ZN7cutlass13device_kernelINS_4gemm6kernel13GemmUniversalIN4cute5tupleIJiiiiEEENS1_10collective13CollectiveMmaINS1_34MainloopSm90TmaGmmaWarpSpecializedILi3ENS5_IJNS4_1CILi1EEESB_SB_EEENS1_35KernelTmaWarpSpecializedCooperativeEEENS5_IJNSA_ILi128EEENSA_ILi64EEENSA_ILi32EEEEEENS_6half_tENS5_IJlSB_lEEESJ_SK_NS4_8TiledMMAINS4_8MMA_AtomIJNS4_4SM904GMMA25MMA_64x64x16_F32F16F16_SSILNSO_5MajorE0ELSQ_0ELNSO_7ScaleInE1ELSR_1EEEEEENS4_6LayoutINS5_IJNSA_ILi2EEESB_SB_EEENS5_IJSB_NSA_ILi0EEESX_EEEEENS5_IJNS4_10UnderscoreES10_S10_EEEEENS4_13SM90_TMA_LOADENS4_14ComposedLayoutINS4_7SwizzleILi2ELi4ELi3EEENS4_18smem_ptr_flag_bitsILi16EEENSU_INS5_IJNSA_ILi8EEESH_EEENS5_IJSH_SB_EEEEEEEvNS4_8identityES13_S1D_vS1E_EENS_8epilogue10collective6detail29Sm90TmaWarpSpecializedAdapterINS1H_15DefaultEpilogueISJ_SK_SK_NS1G_6thread17LinearCombinationISJ_Li1EffLNS1L_9ScaleType4KindE0ELNS_15FloatRoundStyleE2ESJ_EENS1_15EpilogueDefaultEEEEEvvEEEEvNT_6ParamsE --------------------------
	.section	.nv.shared._ZN7cutlass13device_kernelINS_4gemm6kernel13GemmUniversalIN4cute5tupleIJiiiiEEENS1_10collective13CollectiveMmaINS1_34MainloopSm90TmaGmmaWarpSpecializedILi3ENS5_IJNS4_1CILi1EEESB_SB_EEENS1_35KernelTmaWarpSpecializedCooperativeEEENS5_IJNSA_ILi128EEENSA_ILi64EEENSA_ILi32EEEEEENS_6half_tENS5_IJlSB_lEEESJ_SK_NS4_8TiledMMAINS4_8MMA_AtomIJNS4_4SM904GMMA25MMA_64x64x16_F32F16F16_SSILNSO_5MajorE0ELSQ_0ELNSO_7ScaleInE1ELSR_1EEEEEENS4_6LayoutINS5_IJNSA_ILi2EEESB_SB_EEENS5_IJSB_NSA_ILi0EEESX_EEEEENS5_IJNS4_10UnderscoreES10_S10_EEEEENS4_13SM90_TMA_LOADENS4_14ComposedLayoutINS4_7SwizzleILi2ELi4ELi3EEENS4_18smem_ptr_flag_bitsILi16EEENSU_INS5_IJNSA_ILi8EEESH_EEENS5_IJSH_SB_EEEEEEEvNS4_8identityES13_S1D_vS1E_EENS_8epilogue10collective6detail29Sm90TmaWarpSpecializedAdapterINS1H_15DefaultEpilogueISJ_SK_SK_NS1G_6thread17LinearCombinationISJ_Li1EffLNS1L_9ScaleType4KindE0ELNS_15FloatRoundStyleE2ESJ_EENS1_15EpilogueDefaultEEEEEvvEEEEvNT_6ParamsE,"aw",@nobits
	.sectionflags	@""
	.align	16
	.zero		1024


//--------------------- .nv.shared.reserved.0     --------------------------
	.section	.nv.shared.reserved.0,"aw",@nobits
	.weak		__nv_reservedSMEM_offset_0_alias
	.size		__nv_reservedSMEM_offset_0_alias, 0, 0
	.other		__nv_reservedSMEM_offset_0_alias,@"STO_CUDA_RESERVED_SHARED STV_DEFAULT"
__nv_reservedSMEM_offset_0_alias:
	.zero		0


//--------------------- .nv.global                --------------------------
	.section	.nv.global,"aw",@nobits
.nv.global:
	.type		_ZN40_INTERNAL_04860064_4_k_cu_2a5bdd0e_283214cute1_E,@object
	.size		_ZN40_INTERNAL_04860064_4_k_cu_2a5bdd0e_283214cute1_E,(_ZN40_INTERNAL_04860064_4_k_cu_2a5bdd0e_283214cuda3std3__45__cpo6cbeginE - _ZN40_INTERNAL_04860064_4_k_cu_2a5bdd0e_283214cute1_E)
_ZN40_INTERNAL_04860064_4_k_cu_2a5bdd0e_283214cute1_E:
	.zero		1
	.type		_ZN40_INTERNAL_04860064_4_k_cu_2a5bdd0e_283214cuda3std3__45__cpo6cbeginE,@object
	.size		_ZN40_INTERNAL_04860064_4_k_cu_2a5bdd0e_283214cuda3std3__45__cpo6cbeginE,(_ZN40_INTERNAL_04860064_4_k_cu_2a5bdd0e_283214cuda3std3__48in_placeE - _ZN40_INTERNAL_04860064_4_k_cu_2a5bdd0e_283214cuda3std3__45__cpo6cbeginE)
_ZN40_INTERNAL_04860064_4_k_cu_2a5bdd0e_283214cuda3std3__45__cpo6cbeginE:
	.zero		1
	.type		_ZN40_INTERNAL_04860064_4_k_cu_2a5bdd0e_283214cuda3std3__48in_placeE,@object
	.size		_ZN40_INTERNAL_04860064_4_k_cu_2a5bdd0e_283214cuda3std3__48in_placeE,(_ZN40_INTERNAL_04860064_4_k_cu_2a5bdd0e_283214cuda3std6ranges3__45__cpo9iter_moveE - _ZN40_INTERNAL_04860064_4_k_cu_2a5bdd0e_283214cuda3std3__48in_placeE)
_ZN40_INTERNAL_04860064_4_k_cu_2a5bdd0e_283214cuda3std3__48in_placeE:
	.zero		1
	.type		_ZN40_INTERNAL_04860064_4_k_cu_2a5bdd0e_283214cuda3std6ranges3__45__cpo9iter_moveE,@object
	.size		_ZN40_INTERNAL_04860064_4_k_cu_2a5bdd0e_283214cuda3std6ranges3__45__cpo9iter_moveE,(_ZN40_INTERNAL_04860064_4_k_cu_2a5bdd0e_283214cuda3std3__45__cpo5beginE - _ZN40_INTERNAL_04860064_4_k_cu_2a5bdd0e_283214cuda3std6ranges3__45__cpo9iter_moveE)
_ZN40_INTERNAL_04860064_4_k_cu_2a5bdd0e_283214cuda3std6ranges3__45__cpo9iter_moveE:
	.zero		1
	.type		_ZN40_INTERNAL_04860064_4_k_cu_2a5bdd0e_283214cuda3std3__45__cpo5beginE,@object
	.size		_ZN40_INTERNAL_04860064_4_k_cu_2a5bdd0e_283214cuda3std3__45__cpo5beginE,(_ZN40_INTERNAL_04860064_4_k_cu_2a5bdd0e_283214cuda3std3__442_GLOBAL__N__04860064_4_k_cu_2a5bdd0e_283216ignoreE - _ZN40_INTERNAL_04860064_4_k_cu_2a5bdd0e_283214cuda3std3__45__cpo5beginE)
_ZN40_INTERNAL_04860064_4_k_cu_2a5bdd0e_283214cuda3std3__45__cpo5beginE:
	.zero		1
	.type		_ZN40_INTERNAL_04860064_4_k_cu_2a5bdd0e_283214cuda3std3__442_GLOBAL__N__04860064_4_k_cu_2a5bdd0e_283216ignoreE,@object
	.size		_ZN40_INTERNAL_04860064_4_k_cu_2a5bdd0e_283214cuda3std3__442_GLOBAL__N__04860064_4_k_cu_2a5bdd0e_283216ignoreE,(_ZN40_INTERNAL_04860064_4_k_cu_2a5bdd0e_283214cute7productE - _ZN40_INTERNAL_04860064_4_k_cu_2a5bdd0e_283214cuda3std3__442_GLOBAL__N__04860064_4_k_cu_2a5bdd0e_283216ignoreE)
_ZN40_INTERNAL_04860064_4_k_cu_2a5bdd0e_283214cuda3std3__442_GLOBAL__N__04860064_4_k_cu_2a5bdd0e_283216ignoreE:
	.zero		1
	.type		_ZN40_INTERNAL_04860064_4_k_cu_2a5bdd0e_283214cute7productE,@object
	.size		_ZN40_INTERNAL_04860064_4_k_cu_2a5bdd0e_283214cute7productE,(_ZN40_INTERNAL_04860064_4_k_cu_2a5bdd0e_283214cuda3std3__45__cpo3endE - _ZN40_INTERNAL_04860064_4_k_cu_2a5bdd0e_283214cute7productE)
_ZN40_INTERNAL_04860064_4_k_cu_2a5bdd0e_283214cute7productE:
	.zero		1
	.type		_ZN40_INTERNAL_04860064_4_k_cu_2a5bdd0e_283214cuda3std3__45__cpo3endE,@object
	.size		_ZN40_INTERNAL_04860064_4_k_cu_2a5bdd0e_283214cuda3std3__45__cpo3endE,(_ZN40_INTERNAL_04860064_4_k_cu_2a5bdd0e_283214cuda3std3__419piecewise_constructE - _ZN40_INTERNAL_04860064_4_k_cu_2a5bdd0e_283214cuda3std3__45__cpo3endE)
_ZN40_INTERNAL_04860064_4_k_cu_2a5bdd0e_283214cuda3std3__45__cpo3endE:
	.zero		1
	.type		_ZN40_INTERNAL_04860064_4_k_cu_2a5bdd0e_283214cuda3std3__419piecewise_constructE,@object
	.size		_ZN40_INTERNAL_04860064_4_k_cu_2a5bdd0e_283214cuda3std3__419piecewise_constructE,(_ZN40_INTERNAL_04860064_4_k_cu_2a5bdd0e_283214cuda3std3__45__cpo4cendE - _ZN40_INTERNAL_04860064_4_k_cu_2a5bdd0e_283214cuda3std3__419piecewise_constructE)
_ZN40_INTERNAL_04860064_4_k_cu_2a5bdd0e_283214cuda3std3__419piecewise_constructE:
	.zero		1
	.type		_ZN40_INTERNAL_04860064_4_k_cu_2a5bdd0e_283214cuda3std3__45__cpo4cendE,@object
	.size		_ZN40_INTERNAL_04860064_4_k_cu_2a5bdd0e_283214cuda3std3__45__cpo4cendE,(_ZN40_INTERNAL_04860064_4_k_cu_2a5bdd0e_283214cuda3std6ranges3__45__cpo4swapE - _ZN40_INTERNAL_04860064_4_k_cu_2a5bdd0e_283214cuda3std3__45__cpo4cendE)
_ZN40_INTERNAL_04860064_4_k_cu_2a5bdd0e_283214cuda3std3__45__cpo4cendE:
	.zero		1
	.type		_ZN40_INTERNAL_04860064_4_k_cu_2a5bdd0e_283214cuda3std6ranges3__45__cpo4swapE,@object
	.size		_ZN40_INTERNAL_04860064_4_k_cu_2a5bdd0e_283214cuda3std6ranges3__45__cpo4swapE,(.L_8 - _ZN40_INTERNAL_04860064_4_k_cu_2a5bdd0e_283214cuda3std6ranges3__45__cpo4swapE)
_ZN40_INTERNAL_04860064_4_k_cu_2a5bdd0e_283214cuda3std6ranges3__45__cpo4swapE:
	.zero		1
.L_8:


//--------------------- .nv.constant0._ZN7cutlass13device_kernelINS_4gemm6kernel13GemmUniversalIN4cute5tupleIJiiiiEEENS1_10collective13CollectiveMmaINS1_34MainloopSm90TmaGmmaWarpSpecializedILi3ENS5_IJNS4_1CILi1EEESB_SB_EEENS1_35KernelTmaWarpSpecializedCooperativeEEENS5_IJNSA_ILi128EEENSA_ILi64EEENSA_ILi32EEEEEENS_6half_tENS5_IJlSB_lEEESJ_SK_NS4_8TiledMMAINS4_8MMA_AtomIJNS4_4SM904GMMA25MMA_64x64x16_F32F16F16_SSILNSO_5MajorE0ELSQ_0ELNSO_7ScaleInE1ELSR_1EEEEEENS4_6LayoutINS5_IJNSA_ILi2EEESB_SB_EEENS5_IJSB_NSA_ILi0EEESX_EEEEENS5_IJNS4_10UnderscoreES10_S10_EEEEENS4_13SM90_TMA_LOADENS4_14ComposedLayoutINS4_7SwizzleILi2ELi4ELi3EEENS4_18smem_ptr_flag_bitsILi16EEENSU_INS5_IJNSA_ILi8EEESH_EEENS5_IJSH_SB_EEEEEEEvNS4_8identityES13_S1D_vS1E_EENS_8epilogue10collective6detail29Sm90TmaWarpSpecializedAdapterINS1H_15DefaultEpilogueISJ_SK_SK_NS1G_6thread17LinearCombinationISJ_Li1EffLNS1L_9ScaleType4KindE0ELNS_15FloatRoundStyleE2ESJ_EENS1_15EpilogueDefaultEEEEEvvEEEEvNT_6ParamsE --------------------------
	.section	.nv.constant0._ZN7cutlass13device_kernelINS_4gemm6kernel13GemmUniversalIN4cute5tupleIJiiiiEEENS1_10collective13CollectiveMmaINS1_34MainloopSm90TmaGmmaWarpSpecializedILi3ENS5_IJNS4_1CILi1EEESB_SB_EEENS1_35KernelTmaWarpSpecializedCooperativeEEENS5_IJNSA_ILi128EEENSA_ILi64EEENSA_ILi32EEEEEENS_6half_tENS5_IJlSB_lEEESJ_SK_NS4_8TiledMMAINS4_8MMA_AtomIJNS4_4SM904GMMA25MMA_64x64x16_F32F16F16_SSILNSO_5MajorE0ELSQ_0ELNSO_7ScaleInE1ELSR_1EEEEEENS4_6LayoutINS5_IJNSA_ILi2EEESB_SB_EEENS5_IJSB_NSA_ILi0EEESX_EEEEENS5_IJNS4_10UnderscoreES10_S10_EEEEENS4_13SM90_TMA_LOADENS4_14ComposedLayoutINS4_7SwizzleILi2ELi4ELi3EEENS4_18smem_ptr_flag_bitsILi16EEENSU_INS5_IJNSA_ILi8EEESH_EEENS5_IJSH_SB_EEEEEEEvNS4_8identityES13_S1D_vS1E_EENS_8epilogue10collective6detail29Sm90TmaWarpSpecializedAdapterINS1H_15DefaultEpilogueISJ_SK_SK_NS1G_6thread17LinearCombinationISJ_Li1EffLNS1L_9ScaleType4KindE0ELNS_15FloatRoundStyleE2ESJ_EENS1_15EpilogueDefaultEEEEEvvEEEEvNT_6ParamsE,"a",@progbits
	.sectionflags	@""
	.align	4
.nv.constant0._ZN7cutlass13device_kernelINS_4gemm6kernel13GemmUniversalIN4cute5tupleIJiiiiEEENS1_10collective13CollectiveMmaINS1_34MainloopSm90TmaGmmaWarpSpecializedILi3ENS5_IJNS4_1CILi1EEESB_SB_EEENS1_35KernelTmaWarpSpecializedCooperativeEEENS5_IJNSA_ILi128EEENSA_ILi64EEENSA_ILi32EEEEEENS_6half_tENS5_IJlSB_lEEESJ_SK_NS4_8TiledMMAINS4_8MMA_AtomIJNS4_4SM904GMMA25MMA_64x64x16_F32F16F16_SSILNSO_5MajorE0ELSQ_0ELNSO_7ScaleInE1ELSR_1EEEEEENS4_6LayoutINS5_IJNSA_ILi2EEESB_SB_EEENS5_IJSB_NSA_ILi0EEESX_EEEEENS5_IJNS4_10UnderscoreES10_S10_EEEEENS4_13SM90_TMA_LOADENS4_14ComposedLayoutINS4_7SwizzleILi2ELi4ELi3EEENS4_18smem_ptr_flag_bitsILi16EEENSU_INS5_IJNSA_ILi8EEESH_EEENS5_IJSH_SB_EEEEEEEvNS4_8identityES13_S1D_vS1E_EENS_8epilogue10collective6detail29Sm90TmaWarpSpecializedAdapterINS1H_15DefaultEpilogueISJ_SK_SK_NS1G_6thread17LinearCombinationISJ_Li1EffLNS1L_9ScaleType4KindE0ELNS_15FloatRoundStyleE2ESJ_EENS1_15EpilogueDefaultEEEEEvvEEEEvNT_6ParamsE:
	.zero		1664


//--------------------- SYMBOLS --------------------------

	.type		.nv.reservedSmem.offset0,@object
	.size		.nv.reservedSmem.offset0,0x4
	.type		__assertfail,@function
